	.target	sm_80

	.elftype	@"ET_EXEC"


//--------------------- .note.nv.tkinfo           --------------------------
	.section	.note.nv.tkinfo,"",@"SHT_NOTE"
	.sectionflags	@"SHF_NOTE_NV_TKINFO"
	.tkinfo
        /*0018*/ 	.word	0x00000002
        /*0030*/ 	.string	""
        /*0030*/ 	.string	"ptxas"
        /*0030*/ 	.string	"Cuda compilation tools, release 13.0, V13.0.88"
        /*0030*/ 	.string	"Build cuda_13.0.r13.0/compiler.36424714_0"
        /*0030*/ 	.string	"-v  -suppress-debug-info  -lineinfo  -arch sm_80 "



//--------------------- .note.nv.cuinfo           --------------------------
	.section	.note.nv.cuinfo,"",@"SHT_NOTE"
	.sectionflags	@"SHF_NOTE_NV_CUINFO"
        /*0018*/ 	.short	0x0002
        /*001a*/ 	.short	0x0050
        /*001c*/ 	.short	0x0082
	.zero		2


//--------------------- .nv.info                  --------------------------
	.section	.nv.info,"",@"SHT_CUDA_INFO"
	.align	4


	//----- nvinfo : EIATTR_REGCOUNT
	.align		4
        /*0000*/ 	.byte	0x04, 0x2f
        /*0002*/ 	.short	(.L_2 - .L_1)
	.align		4
.L_1:
        /*0004*/ 	.word	index@(attn_fwd)
        /*0008*/ 	.word	0x000000fe


	//----- nvinfo : EIATTR_FRAME_SIZE
	.align		4
.L_2:
        /*000c*/ 	.byte	0x04, 0x11
        /*000e*/ 	.short	(.L_4 - .L_3)
	.align		4
.L_3:
        /*0010*/ 	.word	index@(attn_fwd)
        /*0014*/ 	.word	0x00000000


	//----- nvinfo : EIATTR_MIN_STACK_SIZE
	.align		4
.L_4:
        /*0018*/ 	.byte	0x04, 0x12
        /*001a*/ 	.short	(.L_6 - .L_5)
	.align		4
.L_5:
        /*001c*/ 	.word	index@(attn_fwd)
        /*0020*/ 	.word	0x00000000
.L_6:


//--------------------- .nv.info.attn_fwd         --------------------------
	.section	.nv.info.attn_fwd,"",@"SHT_CUDA_INFO"
	.sectionflags	@""
	.align	4


	//----- nvinfo : EIATTR_CUDA_API_VERSION
	.align		4
        /*0000*/ 	.byte	0x04, 0x37
        /*0002*/ 	.short	(.L_8 - .L_7)
.L_7:
        /*0004*/ 	.word	0x00000082


	//----- nvinfo : EIATTR_SW2861232_WAR
	.align		4
.L_8:
        /*0008*/ 	.byte	0x01, 0x35
	.zero		2


	//----- nvinfo : EIATTR_PARAM_CBANK
	.align		4
        /*000c*/ 	.byte	0x04, 0x0a
        /*000e*/ 	.short	(.L_10 - .L_9)
	.align		4
.L_9:
        /*0010*/ 	.word	index@(.nv.constant0.attn_fwd)
        /*0014*/ 	.short	0x0160
        /*0016*/ 	.short	0x0088


	//----- nvinfo : EIATTR_CBANK_PARAM_SIZE
	.align		4
.L_10:
        /*0018*/ 	.byte	0x03, 0x19
        /*001a*/ 	.short	0x0088


	//----- nvinfo : EIATTR_KPARAM_INFO
	.align		4
        /*001c*/ 	.byte	0x04, 0x17
        /*001e*/ 	.short	(.L_12 - .L_11)
.L_11:
        /*0020*/ 	.word	0x00000000
        /*0024*/ 	.short	0x0019
        /*0026*/ 	.short	0x0080
        /*0028*/ 	.byte	0x00, 0xf4, 0x21, 0x00


	//----- nvinfo : EIATTR_KPARAM_INFO
	.align		4
.L_12:
        /*002c*/ 	.byte	0x04, 0x17
        /*002e*/ 	.short	(.L_14 - .L_13)
.L_13:
        /*0030*/ 	.word	0x00000000
        /*0034*/ 	.short	0x0018
        /*0036*/ 	.short	0x0078
        /*0038*/ 	.byte	0x00, 0xf4, 0x21, 0x00


	//----- nvinfo : EIATTR_KPARAM_INFO
	.align		4
.L_14:
        /*003c*/ 	.byte	0x04, 0x17
        /*003e*/ 	.short	(.L_16 - .L_15)
.L_15:
        /*0040*/ 	.word	0x00000000
        /*0044*/ 	.short	0x0017
        /*0046*/ 	.short	0x0070
        /*0048*/ 	.byte	0x00, 0xf0, 0x11, 0x00


	//----- nvinfo : EIATTR_KPARAM_INFO
	.align		4
.L_16:
        /*004c*/ 	.byte	0x04, 0x17
        /*004e*/ 	.short	(.L_18 - .L_17)
.L_17:
        /*0050*/ 	.word	0x00000000
        /*0054*/ 	.short	0x0016
        /*0056*/ 	.short	0x006c
        /*0058*/ 	.byte	0x00, 0xf0, 0x11, 0x00


	//----- nvinfo : EIATTR_KPARAM_INFO
	.align		4
.L_18:
        /*005c*/ 	.byte	0x04, 0x17
        /*005e*/ 	.short	(.L_20 - .L_19)
.L_19:
        /*0060*/ 	.word	0x00000000
        /*0064*/ 	.short	0x0015
        /*0066*/ 	.short	0x0068
        /*0068*/ 	.byte	0x00, 0xf0, 0x11, 0x00


	//----- nvinfo : EIATTR_KPARAM_INFO
	.align		4
.L_20:
        /*006c*/ 	.byte	0x04, 0x17
        /*006e*/ 	.short	(.L_22 - .L_21)
.L_21:
        /*0070*/ 	.word	0x00000000
        /*0074*/ 	.short	0x0014
        /*0076*/ 	.short	0x0064
        /*0078*/ 	.byte	0x00, 0xf0, 0x11, 0x00


	//----- nvinfo : EIATTR_KPARAM_INFO
	.align		4
.L_22:
        /*007c*/ 	.byte	0x04, 0x17
        /*007e*/ 	.short	(.L_24 - .L_23)
.L_23:
        /*0080*/ 	.word	0x00000000
        /*0084*/ 	.short	0x0013
        /*0086*/ 	.short	0x0060
        /*0088*/ 	.byte	0x00, 0xf0, 0x11, 0x00


	//----- nvinfo : EIATTR_KPARAM_INFO
	.align		4
.L_24:
        /*008c*/ 	.byte	0x04, 0x17
        /*008e*/ 	.short	(.L_26 - .L_25)
.L_25:
        /*0090*/ 	.word	0x00000000
        /*0094*/ 	.short	0x0012
        /*0096*/ 	.short	0x005c
        /*0098*/ 	.byte	0x00, 0xf0, 0x11, 0x00


	//----- nvinfo : EIATTR_KPARAM_INFO
	.align		4
.L_26:
        /*009c*/ 	.byte	0x04, 0x17
        /*009e*/ 	.short	(.L_28 - .L_27)
.L_27:
        /*00a0*/ 	.word	0x00000000
        /*00a4*/ 	.short	0x0011
        /*00a6*/ 	.short	0x0058
        /*00a8*/ 	.byte	0x00, 0xf0, 0x11, 0x00


	//----- nvinfo : EIATTR_KPARAM_INFO
	.align		4
.L_28:
        /*00ac*/ 	.byte	0x04, 0x17
        /*00ae*/ 	.short	(.L_30 - .L_29)
.L_29:
        /*00b0*/ 	.word	0x00000000
        /*00b4*/ 	.short	0x0010
        /*00b6*/ 	.short	0x0054
        /*00b8*/ 	.byte	0x00, 0xf0, 0x11, 0x00


	//----- nvinfo : EIATTR_KPARAM_INFO
	.align		4
.L_30:
        /*00bc*/ 	.byte	0x04, 0x17
        /*00be*/ 	.short	(.L_32 - .L_31)
.L_31:
        /*00c0*/ 	.word	0x00000000
        /*00c4*/ 	.short	0x000f
        /*00c6*/ 	.short	0x0050
        /*00c8*/ 	.byte	0x00, 0xf0, 0x11, 0x00


	//----- nvinfo : EIATTR_KPARAM_INFO
	.align		4
.L_32:
        /*00cc*/ 	.byte	0x04, 0x17
        /*00ce*/ 	.short	(.L_34 - .L_33)
.L_33:
        /*00d0*/ 	.word	0x00000000
        /*00d4*/ 	.short	0x000e
        /*00d6*/ 	.short	0x004c
        /*00d8*/ 	.byte	0x00, 0xf0, 0x11, 0x00


	//----- nvinfo : EIATTR_KPARAM_INFO
	.align		4
.L_34:
        /*00dc*/ 	.byte	0x04, 0x17
        /*00de*/ 	.short	(.L_36 - .L_35)
.L_35:
        /*00e0*/ 	.word	0x00000000
        /*00e4*/ 	.short	0x000d
        /*00e6*/ 	.short	0x0048
        /*00e8*/ 	.byte	0x00, 0xf0, 0x11, 0x00


	//----- nvinfo : EIATTR_KPARAM_INFO
	.align		4
.L_36:
        /*00ec*/ 	.byte	0x04, 0x17
        /*00ee*/ 	.short	(.L_38 - .L_37)
.L_37:
        /*00f0*/ 	.word	0x00000000
        /*00f4*/ 	.short	0x000c
        /*00f6*/ 	.short	0x0044
        /*00f8*/ 	.byte	0x00, 0xf0, 0x11, 0x00


	//----- nvinfo : EIATTR_KPARAM_INFO
	.align		4
.L_38:
        /*00fc*/ 	.byte	0x04, 0x17
        /*00fe*/ 	.short	(.L_40 - .L_39)
.L_39:
        /*0100*/ 	.word	0x00000000
        /*0104*/ 	.short	0x000b
        /*0106*/ 	.short	0x0040
        /*0108*/ 	.byte	0x00, 0xf0, 0x11, 0x00


	//----- nvinfo : EIATTR_KPARAM_INFO
	.align		4
.L_40:
        /*010c*/ 	.byte	0x04, 0x17
        /*010e*/ 	.short	(.L_42 - .L_41)
.L_41:
        /*0110*/ 	.word	0x00000000
        /*0114*/ 	.short	0x000a
        /*0116*/ 	.short	0x003c
        /*0118*/ 	.byte	0x00, 0xf0, 0x11, 0x00


	//----- nvinfo : EIATTR_KPARAM_INFO
	.align		4
.L_42:
        /*011c*/ 	.byte	0x04, 0x17
        /*011e*/ 	.short	(.L_44 - .L_43)
.L_43:
        /*0120*/ 	.word	0x00000000
        /*0124*/ 	.short	0x0009
        /*0126*/ 	.short	0x0038
        /*0128*/ 	.byte	0x00, 0xf0, 0x11, 0x00


	//----- nvinfo : EIATTR_KPARAM_INFO
	.align		4
.L_44:
        /*012c*/ 	.byte	0x04, 0x17
        /*012e*/ 	.short	(.L_46 - .L_45)
.L_45:
        /*0130*/ 	.word	0x00000000
        /*0134*/ 	.short	0x0008
        /*0136*/ 	.short	0x0034
        /*0138*/ 	.byte	0x00, 0xf0, 0x11, 0x00


	//----- nvinfo : EIATTR_KPARAM_INFO
	.align		4
.L_46:
        /*013c*/ 	.byte	0x04, 0x17
        /*013e*/ 	.short	(.L_48 - .L_47)
.L_47:
        /*0140*/ 	.word	0x00000000
        /*0144*/ 	.short	0x0007
        /*0146*/ 	.short	0x0030
        /*0148*/ 	.byte	0x00, 0xf0, 0x11, 0x00


	//----- nvinfo : EIATTR_KPARAM_INFO
	.align		4
.L_48:
        /*014c*/ 	.byte	0x04, 0x17
        /*014e*/ 	.short	(.L_50 - .L_49)
.L_49:
        /*0150*/ 	.word	0x00000000
        /*0154*/ 	.short	0x0006
        /*0156*/ 	.short	0x002c
        /*0158*/ 	.byte	0x00, 0xf0, 0x11, 0x00


	//----- nvinfo : EIATTR_KPARAM_INFO
	.align		4
.L_50:
        /*015c*/ 	.byte	0x04, 0x17
        /*015e*/ 	.short	(.L_52 - .L_51)
.L_51:
        /*0160*/ 	.word	0x00000000
        /*0164*/ 	.short	0x0005
        /*0166*/ 	.short	0x0028
        /*0168*/ 	.byte	0x00, 0xf0, 0x11, 0x00


	//----- nvinfo : EIATTR_KPARAM_INFO
	.align		4
.L_52:
        /*016c*/ 	.byte	0x04, 0x17
        /*016e*/ 	.short	(.L_54 - .L_53)
.L_53:
        /*0170*/ 	.word	0x00000000
        /*0174*/ 	.short	0x0004
        /*0176*/ 	.short	0x0020
        /*0178*/ 	.byte	0x00, 0xf4, 0x21, 0x00


	//----- nvinfo : EIATTR_KPARAM_INFO
	.align		4
.L_54:
        /*017c*/ 	.byte	0x04, 0x17
        /*017e*/ 	.short	(.L_56 - .L_55)
.L_55:
        /*0180*/ 	.word	0x00000000
        /*0184*/ 	.short	0x0003
        /*0186*/ 	.short	0x0018
        /*0188*/ 	.byte	0x00, 0xf4, 0x21, 0x00


	//----- nvinfo : EIATTR_KPARAM_INFO
	.align		4
.L_56:
        /*018c*/ 	.byte	0x04, 0x17
        /*018e*/ 	.short	(.L_58 - .L_57)
.L_57:
        /*0190*/ 	.word	0x00000000
        /*0194*/ 	.short	0x0002
        /*0196*/ 	.short	0x0010
        /*0198*/ 	.byte	0x00, 0xf4, 0x21, 0x00


	//----- nvinfo : EIATTR_KPARAM_INFO
	.align		4
.L_58:
        /*019c*/ 	.byte	0x04, 0x17
        /*019e*/ 	.short	(.L_60 - .L_59)
.L_59:
        /*01a0*/ 	.word	0x00000000
        /*01a4*/ 	.short	0x0001
        /*01a6*/ 	.short	0x0008
        /*01a8*/ 	.byte	0x00, 0xf4, 0x21, 0x00


	//----- nvinfo : EIATTR_KPARAM_INFO
	.align		4
.L_60:
        /*01ac*/ 	.byte	0x04, 0x17
        /*01ae*/ 	.short	(.L_62 - .L_61)
.L_61:
        /*01b0*/ 	.word	0x00000000
        /*01b4*/ 	.short	0x0000
        /*01b6*/ 	.short	0x0000
        /*01b8*/ 	.byte	0x00, 0xf4, 0x21, 0x00


	//----- nvinfo : EIATTR_MAXREG_COUNT
	.align		4
.L_62:
        /*01bc*/ 	.byte	0x03, 0x1b
        /*01be*/ 	.short	0x00ff


	//----- nvinfo : EIATTR_NUM_BARRIERS
	.align		4
        /*01c0*/ 	.byte	0x02, 0x4c
        /*01c2*/ 	.byte	0x01
	.zero		1


	//----- nvinfo : EIATTR_MERCURY_ISA_VERSION
	.align		4
        /*01c4*/ 	.byte	0x03, 0x5f
        /*01c6*/ 	.short	0x0000


	//----- nvinfo : EIATTR_COOP_GROUP_MASK_REGIDS
	.align		4
        /*01c8*/ 	.byte	0x04, 0x29
        /*01ca*/ 	.short	(.L_64 - .L_63)


	//   ....[0]....
.L_63:
        /*01cc*/ 	.word	0xffffffff


	//   ....[1]....
        /*01d0*/ 	.word	0xffffffff


	//   ....[2]....
        /*01d4*/ 	.word	0xffffffff


	//   ....[3]....
        /*01d8*/ 	.word	0xffffffff


	//   ....[4]....
        /*01dc*/ 	.word	0xffffffff


	//   ....[5]....
        /*01e0*/ 	.word	0xffffffff


	//   ....[6]....
        /*01e4*/ 	.word	0xffffffff


	//   ....[7]....
        /*01e8*/ 	.word	0xffffffff


	//   ....[8]....
        /*01ec*/ 	.word	0xffffffff


	//   ....[9]....
        /*01f0*/ 	.word	0xffffffff


	//   ....[10]....
        /*01f4*/ 	.word	0xffffffff


	//   ....[11]....
        /*01f8*/ 	.word	0xffffffff


	//   ....[12]....
        /*01fc*/ 	.word	0xffffffff


	//   ....[13]....
        /*0200*/ 	.word	0xffffffff


	//   ....[14]....
        /*0204*/ 	.word	0xffffffff


	//   ....[15]....
        /*0208*/ 	.word	0xffffffff


	//----- nvinfo : EIATTR_COOP_GROUP_INSTR_OFFSETS
	.align		4
.L_64:
        /*020c*/ 	.byte	0x04, 0x28
        /*020e*/ 	.short	(.L_66 - .L_65)


	//   ....[0]....
.L_65:
        /*0210*/ 	.word	0x000042c0


	//   ....[1]....
        /*0214*/ 	.word	0x00004370


	//   ....[2]....
        /*0218*/ 	.word	0x000043a0


	//   ....[3]....
        /*021c*/ 	.word	0x00004410


	//   ....[4]....
        /*0220*/ 	.word	0x00004660


	//   ....[5]....
        /*0224*/ 	.word	0x00004880


	//   ....[6]....
        /*0228*/ 	.word	0x000048e0


	//   ....[7]....
        /*022c*/ 	.word	0x00004e40


	//   ....[8]....
        /*0230*/ 	.word	0x00005200


	//   ....[9]....
        /*0234*/ 	.word	0x00005210


	//   ....[10]....
        /*0238*/ 	.word	0x00005230


	//   ....[11]....
        /*023c*/ 	.word	0x00005240


	//   ....[12]....
        /*0240*/ 	.word	0x00005320


	//   ....[13]....
        /*0244*/ 	.word	0x00005330


	//   ....[14]....
        /*0248*/ 	.word	0x00005350


	//   ....[15]....
        /*024c*/ 	.word	0x00005360


	//----- nvinfo : EIATTR_EXIT_INSTR_OFFSETS
	.align		4
.L_66:
        /*0250*/ 	.byte	0x04, 0x1c
        /*0252*/ 	.short	(.L_68 - .L_67)


	//   ....[0]....
.L_67:
        /*0254*/ 	.word	0x0000ad60


	//----- nvinfo : EIATTR_REQNTID
	.align		4
.L_68:
        /*0258*/ 	.byte	0x04, 0x10
        /*025a*/ 	.short	(.L_70 - .L_69)
.L_69:
        /*025c*/ 	.word	0x00000100
        /*0260*/ 	.word	0x00000001
        /*0264*/ 	.word	0x00000001
.L_70:


//--------------------- .nv.callgraph             --------------------------
	.section	.nv.callgraph,"",@"SHT_CUDA_CALLGRAPH"
	.align	4
	.sectionentsize	8
	.align		4
        /*0000*/ 	.word	0x00000000
	.align		4
        /*0004*/ 	.word	0xffffffff
	.align		4
        /*0008*/ 	.word	0x00000000
	.align		4
        /*000c*/ 	.word	0xfffffffe
	.align		4
        /*0010*/ 	.word	0x00000000
	.align		4
        /*0014*/ 	.word	0xfffffffd
	.align		4
        /*0018*/ 	.word	0x00000000
	.align		4
        /*001c*/ 	.word	0xfffffffc


//--------------------- .nv.rel.action            --------------------------
	.section	.nv.rel.action,"",@"SHT_CUDA_RELOCINFO"
	.align	8
	.sectionentsize	8
        /*0000*/ 	.byte	0x73, 0x00, 0x00, 0x00, 0x00, 0x00, 0x00, 0x00, 0x00, 0x00, 0x00, 0x11, 0x25, 0x00, 0x05, 0x36


//--------------------- .nv.constant4             --------------------------
	.section	.nv.constant4,"a",@progbits
	.align	8
	.align		8
.nv.constant4:
        /*0000*/ 	.dword	_$_str


//--------------------- .nv.constant0.attn_fwd    --------------------------
	.section	.nv.constant0.attn_fwd,"a",@progbits
	.sectionflags	@""
	.align	4
.nv.constant0.attn_fwd:
	.zero		488


//--------------------- .text.attn_fwd            --------------------------
	.section	.text.attn_fwd,"ax",@progbits
	.sectioninfo	@"SHI_REGISTERS=254"
	.align	128
        .global         attn_fwd
        .type           attn_fwd,@function
        .size           attn_fwd,(.L_x_3 - attn_fwd)
        .other          attn_fwd,@"STO_CUDA_ENTRY STV_DEFAULT"
attn_fwd:
.text.attn_fwd:
[----:B------:R-:W-:Y:S02]  /*0000*/  MOV R1, c[0x0][0x28] ;  /* 0x00000a0000017a02 */ /* 0x000fe40000000f00 */
[----:B------:R-:W0:Y:S01]  /*0010*/  S2R R0, SR_TID.X ;  /* 0x0000000000007919 */ /* 0x000e220000002100 */
[----:B------:R-:W-:Y:S01]  /*0020*/  MOV R241, c[0x0][0x198] ;  /* 0x0000660000f17a02 */ /* 0x000fe20000000f00 */
[----:B------:R-:W-:Y:S02]  /*0030*/  ULDC.64 UR4, c[0x0][0x118] ;  /* 0x0000460000047ab9 */ /* 0x000fe40000000a00 */
[----:B------:R-:W1:Y:S01]  /*0040*/  S2R R205, SR_CTAID.X ;  /* 0x0000000000cd7919 */ /* 0x000e620000002500 */
[----:B------:R-:W-:-:S03]  /*0050*/  SHF.L.U32 R5, R241, 0x3, RZ ;  /* 0x00000003f1057819 */ /* 0x000fc600000006ff */
[----:B------:R-:W2:Y:S01]  /*0060*/  S2R R2, SR_CTAID.Y ;  /* 0x0000000000027919 */ /* 0x000ea20000002600 */
[----:B0-----:R-:W-:Y:S01]  /*0070*/  LOP3.LUT R206, R0, 0xff, RZ, 0xc0, !PT ;  /* 0x000000ff00ce7812 */ /* 0x001fe200078ec0ff */
[C---:B------:R-:W-:Y:S01]  /*0080*/  IMAD R17, R241.reuse, 0x90, RZ ;  /* 0x00000090f1117824 */ /* 0x040fe200078e02ff */
[----:B------:R-:W-:Y:S02]  /*0090*/  SHF.L.U32 R7, R241, 0x4, RZ ;  /* 0x00000004f1077819 */ /* 0x000fe400000006ff */
[----:B-1----:R-:W-:Y:S01]  /*00a0*/  LEA R205, R205, R206, 0x8 ;  /* 0x000000cecdcd7211 */ /* 0x002fe200078e40ff */
[----:B--2---:R-:W-:-:S04]  /*00b0*/  IMAD R3, R2, c[0x0][0x190], RZ ;  /* 0x0000640002037a24 */ /* 0x004fc800078e02ff */
[----:B------:R-:W-:Y:S01]  /*00c0*/  IMAD R4, R205, c[0x0][0x194], RZ ;  /* 0x00006500cd047a24 */ /* 0x000fe200078e02ff */
[C---:B------:R-:W-:Y:S01]  /*00d0*/  SHF.L.U32 R248, R3.reuse, 0x1, RZ ;  /* 0x0000000103f87819 */ /* 0x040fe200000006ff */
[----:B------:R-:W-:-:S03]  /*00e0*/  IMAD.HI R3, R3, 0x2, RZ ;  /* 0x0000000203037827 */ /* 0x000fc600078e02ff */
[C---:B------:R-:W-:Y:S01]  /*00f0*/  SHF.L.U32 R249, R4.reuse, 0x1, RZ ;  /* 0x0000000104f97819 */ /* 0x040fe200000006ff */
[----:B------:R-:W-:-:S03]  /*0100*/  IMAD.HI R4, R4, 0x2, RZ ;  /* 0x0000000204047827 */ /* 0x000fc600078e02ff */
[----:B------:R-:W-:-:S04]  /*0110*/  IADD3 R248, P0, P1, R249, c[0x0][0x160], R248 ;  /* 0x00005800f9f87a10 */ /* 0x000fc8000791e0f8 */
[----:B------:R-:W-:Y:S02]  /*0120*/  IADD3.X R249, R4, c[0x0][0x164], R3, P0, P1 ;  /* 0x0000590004f97a10 */ /* 0x000fe400007e2403 */
[C---:B------:R-:W-:Y:S02]  /*0130*/  SHF.L.U32 R3, R241.reuse, 0x5, RZ ;  /* 0x00000005f1037819 */ /* 0x040fe400000006ff */
[CC--:B------:R-:W-:Y:S02]  /*0140*/  LEA R8, P2, R241.reuse, R248.reuse, 0x6 ;  /* 0x000000f8f1087211 */ /* 0x0c0fe400078430ff */
[CC--:B------:R-:W-:Y:S01]  /*0150*/  LEA R4, P0, R241.reuse, R248.reuse, 0x4 ;  /* 0x000000f8f1047211 */ /* 0x0c0fe200078020ff */
[----:B------:R-:W-:Y:S01]  /*0160*/  IMAD R19, R241, 0x14, RZ ;  /* 0x00000014f1137824 */ /* 0x000fe200078e02ff */
[-C--:B------:R-:W-:Y:S02]  /*0170*/  LEA.HI.X.SX32 R9, R3, R249.reuse, 0x1, P2 ;  /* 0x000000f903097211 */ /* 0x080fe400010f0eff */
[CC--:B------:R-:W-:Y:S01]  /*0180*/  LEA R6, P1, R241.reuse, R248.reuse, 0x5 ;  /* 0x000000f8f1067211 */ /* 0x0c0fe200078228ff */
[----:B------:R-:W-:Y:S01]  /*0190*/  IMAD R31, R241, 0x48, RZ ;  /* 0x00000048f11f7824 */ /* 0x000fe200078e02ff */
[-C--:B------:R-:W-:Y:S01]  /*01a0*/  LEA.HI.X.SX32 R5, R5, R249.reuse, 0x1, P0 ;  /* 0x000000f905057211 */ /* 0x080fe200000f0eff */
[C---:B------:R-:W-:Y:S01]  /*01b0*/  IMAD R15, R241.reuse, 0xa, RZ ;  /* 0x0000000af10f7824 */ /* 0x040fe200078e02ff */
[C---:B------:R-:W-:Y:S01]  /*01c0*/  SHF.L.U32 R13, R241.reuse, 0x6, RZ ;  /* 0x00000006f10d7819 */ /* 0x040fe200000006ff */
[----:B------:R0:W2:Y:S01]  /*01d0*/  LDG.E.U16 R244, [R8.64] ;  /* 0x0000000408f47981 */ /* 0x0000a2000c1e1500 */
[CC--:B------:R-:W-:Y:S01]  /*01e0*/  LEA R12, P0, R241.reuse, R248.reuse, 0x7 ;  /* 0x000000f8f10c7211 */ /* 0x0c0fe200078038ff */
[----:B------:R-:W-:Y:S01]  /*01f0*/  IMAD R21, R241, 0x28, RZ ;  /* 0x00000028f1157824 */ /* 0x000fe200078e02ff */
[----:B------:R-:W-:Y:S01]  /*0200*/  LEA.HI.X.SX32 R7, R7, R249, 0x1, P1 ;  /* 0x000000f907077211 */ /* 0x000fe200008f0eff */
[----:B------:R1:W3:Y:S01]  /*0210*/  LDG.E.U16 R3, [R4.64] ;  /* 0x0000000404037981 */ /* 0x0002e2000c1e1500 */
[----:B------:R-:W-:-:S02]  /*0220*/  IADD3 R16, P2, R17, R248, RZ ;  /* 0x000000f811107210 */ /* 0x000fc40007f5e0ff */
[----:B------:R-:W-:Y:S01]  /*0230*/  LEA.HI.X.SX32 R13, R13, R249, 0x1, P0 ;  /* 0x000000f90d0d7211 */ /* 0x000fe200000f0eff */
[----:B------:R4:W5:Y:S01]  /*0240*/  LDG.E.U16 R245, [R6.64] ;  /* 0x0000000406f57981 */ /* 0x000962000c1e1500 */
[-C--:B0-----:R-:W-:Y:S02]  /*0250*/  IADD3 R8, P1, R19, R248.reuse, RZ ;  /* 0x000000f813087210 */ /* 0x081fe40007f3e0ff */
[C---:B------:R-:W-:Y:S01]  /*0260*/  LEA R11, R241.reuse, R241, 0x2 ;  /* 0x000000f1f10b7211 */ /* 0x040fe200078e10ff */
[----:B------:R-:W-:Y:S01]  /*0270*/  IMAD R25, R241, 0xc0, RZ ;  /* 0x000000c0f1197824 */ /* 0x000fe200078e02ff */
[-C--:B-1----:R-:W-:Y:S01]  /*0280*/  IADD3 R4, P0, R15, R248.reuse, RZ ;  /* 0x000000f80f047210 */ /* 0x082fe20007f1e0ff */
[----:B------:R-:W-:Y:S01]  /*0290*/  IMAD R23, R241, 0x30, RZ ;  /* 0x00000030f1177824 */ /* 0x000fe200078e02ff */
[----:B------:R-:W-:Y:S01]  /*02a0*/  LEA.HI.X.SX32 R17, R31, R249, 0x1, P2 ;  /* 0x000000f91f117211 */ /* 0x000fe200010f0eff */
[----:B------:R0:W2:Y:S01]  /*02b0*/  LDG.E.U16 R243, [R12.64] ;  /* 0x000000040cf37981 */ /* 0x0000a2000c1e1500 */
[----:B------:R-:W-:-:S02]  /*02c0*/  IADD3 R10, P2, R21, R248, RZ ;  /* 0x000000f8150a7210 */ /* 0x000fc40007f5e0ff */
[-C--:B------:R-:W-:Y:S01]  /*02d0*/  LEA.HI.X.SX32 R9, R15, R249.reuse, 0x1, P1 ;  /* 0x000000f90f097211 */ /* 0x080fe200008f0eff */
[----:B------:R-:W-:Y:S01]  /*02e0*/  IMAD R15, R241, 0xa0, RZ ;  /* 0x000000a0f10f7824 */ /* 0x000fe200078e02ff */
[-C--:B------:R-:W-:Y:S01]  /*02f0*/  LEA.HI.X.SX32 R5, R11, R249.reuse, 0x1, P0 ;  /* 0x000000f90b057211 */ /* 0x080fe200000f0eff */
[----:B------:R1:W2:Y:S01]  /*0300*/  LDG.E.U16 R242, [R16.64] ;  /* 0x0000000410f27981 */ /* 0x0002a2000c1e1500 */
[----:B------:R-:W-:Y:S01]  /*0310*/  LEA.HI.X.SX32 R11, R19, R249, 0x1, P2 ;  /* 0x000000f9130b7211 */ /* 0x000fe200010f0eff */
[C---:B------:R-:W-:Y:S02]  /*0320*/  IMAD R19, R241.reuse, 0x50, RZ ;  /* 0x00000050f1137824 */ /* 0x040fe400078e02ff */
[C---:B0-----:R-:W-:Y:S01]  /*0330*/  IMAD R13, R241.reuse, 0xb0, RZ ;  /* 0x000000b0f10d7824 */ /* 0x041fe200078e02ff */
[----:B----4-:R0:W4:Y:S01]  /*0340*/  LDG.E.U16 R7, [R8.64] ;  /* 0x0000000408077981 */ /* 0x010122000c1e1500 */
[C---:B------:R-:W-:Y:S02]  /*0350*/  IMAD R87, R241.reuse, 0x18, RZ ;  /* 0x00000018f1577824 */ /* 0x040fe400078e02ff */
[----:B------:R-:W-:-:S02]  /*0360*/  IMAD R99, R241, 0x58, RZ ;  /* 0x00000058f1637824 */ /* 0x000fc400078e02ff */
[----:B------:R-:W-:Y:S01]  /*0370*/  IMAD R27, R241, 0xb2, RZ ;  /* 0x000000b2f11b7824 */ /* 0x000fe200078e02ff */
[-C--:B-1----:R-:W-:Y:S01]  /*0380*/  IADD3 R16, P1, R15, R248.reuse, RZ ;  /* 0x000000f80f107210 */ /* 0x082fe20007f3e0ff */
[----:B------:R1:W2:Y:S01]  /*0390*/  LDG.E.U16 R6, [R10.64] ;  /* 0x000000040a067981 */ /* 0x0002a2000c1e1500 */
[C---:B------:R-:W-:Y:S02]  /*03a0*/  IADD3 R14, P0, R19.reuse, R248, RZ ;  /* 0x000000f8130e7210 */ /* 0x040fe40007f1e0ff */
[-C--:B------:R-:W-:Y:S01]  /*03b0*/  LEA.HI.X.SX32 R17, R19, R249.reuse, 0x1, P1 ;  /* 0x000000f913117211 */ /* 0x080fe200008f0eff */
[----:B------:R-:W-:Y:S01]  /*03c0*/  IMAD R141, R241, 0x1c, RZ ;  /* 0x0000001cf18d7824 */ /* 0x000fe200078e02ff */
[----:B------:R-:W-:Y:S01]  /*03d0*/  LEA.HI.X.SX32 R15, R21, R249, 0x1, P0 ;  /* 0x000000f9150f7211 */ /* 0x000fe200000f0eff */
[C---:B------:R-:W-:Y:S02]  /*03e0*/  IMAD R32, R241.reuse, 0xc2, RZ ;  /* 0x000000c2f1207824 */ /* 0x040fe400078e02ff */
[C---:B------:R-:W-:Y:S01]  /*03f0*/  IMAD R33, R241.reuse, 0x49, RZ ;  /* 0x00000049f1217824 */ /* 0x040fe200078e02ff */
[----:B------:R0:W2:Y:S01]  /*0400*/  LDG.E.U16 R204, [R16.64] ;  /* 0x0000000410cc7981 */ /* 0x0000a2000c1e1500 */
[----:B-1----:R-:W-:-:S02]  /*0410*/  IMAD R11, R241, 0x60, RZ ;  /* 0x00000060f10b7824 */ /* 0x002fc400078e02ff */
[----:B------:R-:W-:Y:S01]  /*0420*/  IMAD R21, R241, 0x38, RZ ;  /* 0x00000038f1157824 */ /* 0x000fe200078e02ff */
[----:B------:R1:W2:Y:S01]  /*0430*/  LDG.E.U16 R207, [R14.64] ;  /* 0x000000040ecf7981 */ /* 0x0002a2000c1e1500 */
[-C--:B------:R-:W-:Y:S01]  /*0440*/  IADD3 R10, P6, R25, R248.reuse, RZ ;  /* 0x000000f8190a7210 */ /* 0x080fe20007fde0ff */
[C---:B------:R-:W-:Y:S02]  /*0450*/  IMAD R20, R241.reuse, 0xd0, RZ ;  /* 0x000000d0f1147824 */ /* 0x040fe400078e02ff */
[C---:B------:R-:W-:Y:S02]  /*0460*/  IMAD R47, R241.reuse, 0x61, RZ ;  /* 0x00000061f12f7824 */ /* 0x040fe400078e02ff */
[C---:B------:R-:W-:Y:S01]  /*0470*/  IMAD R63, R241.reuse, 0x12, RZ ;  /* 0x00000012f13f7824 */ /* 0x040fe200078e02ff */
[C---:B------:R-:W-:Y:S01]  /*0480*/  LEA R39, R241.reuse, R241, 0x3 ;  /* 0x000000f1f1277211 */ /* 0x040fe200078e18ff */
[----:B0-----:R-:W-:Y:S01]  /*0490*/  IMAD R17, R241, 0x92, RZ ;  /* 0x00000092f1117824 */ /* 0x001fe200078e02ff */
[-C--:B------:R-:W-:Y:S01]  /*04a0*/  IADD3 R16, P5, R11, R248.reuse, RZ ;  /* 0x000000f80b107210 */ /* 0x080fe20007fbe0ff */
[----:B-1----:R-:W-:Y:S01]  /*04b0*/  IMAD R15, R241, 0x70, RZ ;  /* 0x00000070f10f7824 */ /* 0x002fe200078e02ff */
[-C--:B------:R-:W-:Y:S01]  /*04c0*/  IADD3 R12, P0, R23, R248.reuse, RZ ;  /* 0x000000f8170c7210 */ /* 0x080fe20007f1e0ff */
[----:B------:R-:W-:Y:S01]  /*04d0*/  IMAD R49, R241, 0x68, RZ ;  /* 0x00000068f1317824 */ /* 0x000fe200078e02ff */
[-C--:B------:R-:W-:Y:S01]  /*04e0*/  IADD3 R22, P3, R17, R248.reuse, RZ ;  /* 0x000000f811167210 */ /* 0x080fe20007f7e0ff */
[----:B------:R-:W-:Y:S01]  /*04f0*/  IMAD R34, R241, 0xd2, RZ ;  /* 0x000000d2f1227824 */ /* 0x000fe200078e02ff */
[-C--:B------:R-:W-:Y:S01]  /*0500*/  LEA.HI.X.SX32 R17, R23, R249.reuse, 0x1, P5 ;  /* 0x000000f917117211 */ /* 0x080fe200028f0eff */
[----:B------:R-:W-:Y:S01]  /*0510*/  IMAD R45, R241, 0x42, RZ ;  /* 0x00000042f12d7824 */ /* 0x000fe200078e02ff */
[-C--:B------:R-:W-:Y:S01]  /*0520*/  IADD3 R18, P2, R13, R248.reuse, RZ ;  /* 0x000000f80d127210 */ /* 0x080fe20007f5e0ff */
[----:B------:R-:W-:Y:S01]  /*0530*/  IMAD R35, R241, 0x51, RZ ;  /* 0x00000051f1237824 */ /* 0x000fe200078e02ff */
[----:B------:R-:W-:Y:S01]  /*0540*/  IADD3 R24, P5, R21, R248, RZ ;  /* 0x000000f815187210 */ /* 0x000fe20007fbe0ff */
[----:B------:R-:W-:Y:S01]  /*0550*/  IMAD R14, R241, 0xe0, RZ ;  /* 0x000000e0f10e7824 */ /* 0x000fe200078e02ff */
[-C--:B------:R-:W-:Y:S01]  /*0560*/  LEA.HI.X.SX32 R11, R11, R249.reuse, 0x1, P6 ;  /* 0x000000f90b0b7211 */ /* 0x080fe200030f0eff */
[----:B------:R-:W-:Y:S01]  /*0570*/  IMAD R247, R241, 0x69, RZ ;  /* 0x00000069f1f77824 */ /* 0x000fe200078e02ff */
[----:B------:R-:W-:-:S02]  /*0580*/  LEA.HI.X.SX32 R13, R87, R249, 0x1, P0 ;  /* 0x000000f9570d7211 */ /* 0x000fc400000f0eff */
[C---:B------:R-:W-:Y:S01]  /*0590*/  LEA R29, R241.reuse, R241, 0x6 ;  /* 0x000000f1f11d7211 */ /* 0x040fe200078e30ff */
[----:B------:R-:W-:Y:S01]  /*05a0*/  IMAD R89, R241, 0x22, RZ ;  /* 0x00000022f1597824 */ /* 0x000fe200078e02ff */
[-C--:B------:R-:W-:Y:S01]  /*05b0*/  IADD3 R26, P6, R15, R248.reuse, RZ ;  /* 0x000000f80f1a7210 */ /* 0x080fe20007fde0ff */
[----:B------:R0:W2:Y:S01]  /*05c0*/  LDG.E.U16 R8, [R12.64] ;  /* 0x000000040c087981 */ /* 0x0000a2000c1e1500 */
[-C--:B------:R-:W-:Y:S02]  /*05d0*/  LEA.HI.X.SX32 R19, R99, R249.reuse, 0x1, P2 ;  /* 0x000000f963137211 */ /* 0x080fe400010f0eff */
[-C--:B------:R-:W-:Y:S01]  /*05e0*/  LEA.HI.X.SX32 R25, R141, R249.reuse, 0x1, P5 ;  /* 0x000000f98d197211 */ /* 0x080fe200028f0eff */
[----:B------:R-:W-:Y:S01]  /*05f0*/  IMAD R79, R241, 0x72, RZ ;  /* 0x00000072f14f7824 */ /* 0x000fe200078e02ff */
[----:B------:R-:W-:Y:S01]  /*0600*/  IADD3 R30, P5, R27, R248, RZ ;  /* 0x000000f81b1e7210 */ /* 0x000fe20007fbe0ff */
[----:B------:R1:W2:Y:S01]  /*0610*/  LDG.E.U16 R9, [R18.64] ;  /* 0x0000000412097981 */ /* 0x0002a2000c1e1500 */
[----:B------:R-:W-:-:S02]  /*0620*/  LEA.HI.X.SX32 R27, R21, R249, 0x1, P6 ;  /* 0x000000f9151b7211 */ /* 0x000fc400030f0eff */
[-C--:B------:R-:W-:Y:S01]  /*0630*/  IADD3 R32, P6, R32, R248.reuse, RZ ;  /* 0x000000f820207210 */ /* 0x080fe20007fde0ff */
[C---:B0-----:R-:W-:Y:S01]  /*0640*/  IMAD R13, R241.reuse, 0x82, RZ ;  /* 0x00000082f10d7824 */ /* 0x041fe200078e02ff */
[-C--:B------:R-:W-:Y:S02]  /*0650*/  IADD3 R12, P4, R20, R248.reuse, RZ ;  /* 0x000000f8140c7210 */ /* 0x080fe40007f9e0ff */
[C---:B------:R-:W-:Y:S01]  /*0660*/  LEA R53, R241.reuse, R241, 0x5 ;  /* 0x000000f1f1357211 */ /* 0x040fe200078e28ff */
[----:B------:R-:W-:Y:S01]  /*0670*/  IMAD R65, R241, 0x52, RZ ;  /* 0x00000052f1417824 */ /* 0x000fe200078e02ff */
[-C--:B------:R-:W-:Y:S01]  /*0680*/  LEA.HI.X.SX32 R23, R33, R249.reuse, 0x1, P3 ;  /* 0x000000f921177211 */ /* 0x080fe200018f0eff */
[C---:B-1----:R-:W-:Y:S01]  /*0690*/  IMAD R19, R241.reuse, 0xa2, RZ ;  /* 0x000000a2f1137824 */ /* 0x042fe200078e02ff */
[-C--:B------:R-:W-:Y:S01]  /*06a0*/  IADD3 R14, P1, R14, R248.reuse, RZ ;  /* 0x000000f80e0e7210 */ /* 0x080fe20007f3e0ff */
[----:B------:R-:W-:Y:S01]  /*06b0*/  IMAD R18, R241, 0xf0, RZ ;  /* 0x000000f0f1127824 */ /* 0x000fe200078e02ff */
[----:B------:R-:W-:Y:S01]  /*06c0*/  LEA.HI.X.SX32 R33, R47, R249, 0x1, P6 ;  /* 0x000000f92f217211 */ /* 0x000fe200030f0eff */
[----:B------:R-:W-:Y:S01]  /*06d0*/  IMAD R59, R241, 0x39, RZ ;  /* 0x00000039f13b7824 */ /* 0x000fe200078e02ff */
[-C--:B------:R-:W-:Y:S01]  /*06e0*/  IADD3 R46, P6, R63, R248.reuse, RZ ;  /* 0x000000f83f2e7210 */ /* 0x080fe20007fde0ff */
[----:B------:R-:W-:Y:S01]  /*06f0*/  IMAD R67, R241, 0x24, RZ ;  /* 0x00000024f1437824 */ /* 0x000fe200078e02ff */
[----:B------:R-:W-:-:S02]  /*0700*/  IADD3 R20, P0, R13, R248, RZ ;  /* 0x000000f80d147210 */ /* 0x000fc40007f1e0ff */
[C---:B------:R-:W-:Y:S01]  /*0710*/  LEA R41, R241.reuse, R241, 0x4 ;  /* 0x000000f1f1297211 */ /* 0x040fe200078e20ff */
[----:B------:R-:W-:Y:S01]  /*0720*/  IMAD R112, R241, 0x78, RZ ;  /* 0x00000078f1707824 */ /* 0x000fe200078e02ff */
[-C--:B------:R-:W-:Y:S01]  /*0730*/  LEA.HI.X.SX32 R13, R49, R249.reuse, 0x1, P4 ;  /* 0x000000f9310d7211 */ /* 0x080fe200020f0eff */
[----:B------:R-:W-:Y:S01]  /*0740*/  IMAD R38, R241, 0xf2, RZ ;  /* 0x000000f2f1267824 */ /* 0x000fe200078e02ff */
[-C--:B------:R-:W-:Y:S01]  /*0750*/  IADD3 R28, P4, R19, R248.reuse, RZ ;  /* 0x000000f8131c7210 */ /* 0x080fe20007f9e0ff */
[----:B------:R-:W-:Y:S01]  /*0760*/  IMAD R36, R241, 0xe2, RZ ;  /* 0x000000e2f1247824 */ /* 0x000fe200078e02ff */
[-C--:B------:R-:W-:Y:S01]  /*0770*/  LEA.HI.X.SX32 R15, R15, R249.reuse, 0x1, P1 ;  /* 0x000000f90f0f7211 */ /* 0x080fe200008f0eff */
[C---:B------:R-:W-:Y:S01]  /*0780*/  IMAD R55, R241.reuse, 0x29, RZ ;  /* 0x00000029f1377824 */ /* 0x040fe200078e02ff */
[-C--:B------:R-:W-:Y:S01]  /*0790*/  IADD3 R34, P1, R34, R248.reuse, RZ ;  /* 0x000000f822227210 */ /* 0x080fe20007f3e0ff */
[----:B------:R-:W-:Y:S01]  /*07a0*/  IMAD R76, R241, 0x34, RZ ;  /* 0x00000034f14c7824 */ /* 0x000fe200078e02ff */
[-C--:B------:R-:W-:Y:S01]  /*07b0*/  LEA.HI.X.SX32 R47, R39, R249.reuse, 0x1, P6 ;  /* 0x000000f9272f7211 */ /* 0x080fe200030f0eff */
[----:B------:R-:W-:Y:S01]  /*07c0*/  IMAD R37, R241, 0x59, RZ ;  /* 0x00000059f1257824 */ /* 0x000fe200078e02ff */
[----:B------:R-:W-:Y:S01]  /*07d0*/  IADD3 R52, P6, R45, R248, RZ ;  /* 0x000000f82d347210 */ /* 0x000fe20007fde0ff */
[----:B------:R-:W-:Y:S01]  /*07e0*/  IMAD R66, R241, 0x79, RZ ;  /* 0x00000079f1427824 */ /* 0x000fe200078e02ff */
[----:B------:R-:W-:-:S02]  /*07f0*/  LEA.HI.X.SX32 R21, R29, R249, 0x1, P0 ;  /* 0x000000f91d157211 */ /* 0x000fc400000f0eff */
[C---:B------:R-:W-:Y:S01]  /*0800*/  SHF.L.U32 R73, R241.reuse, 0x1, RZ ;  /* 0x00000001f1497819 */ /* 0x040fe200000006ff */
[----:B------:R-:W-:Y:S01]  /*0810*/  IMAD R50, R241, 0x71, RZ ;  /* 0x00000071f1327824 */ /* 0x000fe200078e02ff */
[-C--:B------:R-:W-:Y:S01]  /*0820*/  LEA.HI.X.SX32 R29, R35, R249.reuse, 0x1, P4 ;  /* 0x000000f9231d7211 */ /* 0x080fe200020f0eff */
[----:B------:R-:W-:Y:S01]  /*0830*/  IMAD R69, R241, 0x1a, RZ ;  /* 0x0000001af1457824 */ /* 0x000fe200078e02ff */
[-C--:B------:R-:W-:Y:S01]  /*0840*/  LEA.HI.X.SX32 R35, R247, R249.reuse, 0x1, P1 ;  /* 0x000000f9f7237211 */ /* 0x080fe200008f0eff */
[----:B------:R-:W-:Y:S01]  /*0850*/  IMAD R95, R241, 0x32, RZ ;  /* 0x00000032f15f7824 */ /* 0x000fe200078e02ff */
[-C--:B------:R-:W-:Y:S01]  /*0860*/  IADD3 R48, P1, R89, R248.reuse, RZ ;  /* 0x000000f859307210 */ /* 0x080fe20007f3e0ff */
[----:B------:R-:W-:Y:S01]  /*0870*/  IMAD R64, R241, 0xa4, RZ ;  /* 0x000000a4f1407824 */ /* 0x000fe200078e02ff */
[-C--:B------:R-:W-:Y:S01]  /*0880*/  LEA.HI.X.SX32 R53, R53, R249.reuse, 0x1, P6 ;  /* 0x000000f935357211 */ /* 0x080fe200030f0eff */
[----:B------:R-:W-:Y:S01]  /*0890*/  IMAD R74, R241, 0xc4, RZ ;  /* 0x000000c4f14a7824 */ /* 0x000fe200078e02ff */
[-C--:B------:R-:W-:Y:S01]  /*08a0*/  IADD3 R58, P6, R79, R248.reuse, RZ ;  /* 0x000000f84f3a7210 */ /* 0x080fe20007fde0ff */
[----:B------:R-:W-:Y:S01]  /*08b0*/  IMAD R43, R241, 0xd, RZ ;  /* 0x0000000df12b7824 */ /* 0x000fe200078e02ff */
[-C--:B------:R-:W-:Y:S01]  /*08c0*/  IADD3 R42, P4, R49, R248.reuse, RZ ;  /* 0x000000f8312a7210 */ /* 0x080fe20007f9e0ff */
[C---:B------:R-:W-:Y:S01]  /*08d0*/  IMAD R70, R241.reuse, 0xb4, RZ ;  /* 0x000000b4f1467824 */ /* 0x040fe200078e02ff */
[-C--:B------:R-:W-:Y:S01]  /*08e0*/  IADD3 R18, P2, R18, R248.reuse, RZ ;  /* 0x000000f812127210 */ /* 0x080fe20007f5e0ff */
        /* <DEDUP_REMOVED lines=8> */
[C---:B------:R-:W-:Y:S01]  /*0970*/  IMAD R162, R241.reuse, 0x5a, RZ ;  /* 0x0000005af1a27824 */ /* 0x040fe200078e02ff */
[-C--:B------:R-:W-:Y:S01]  /*0980*/  LEA.HI.X.SX32 R19, R112, R249.reuse, 0x1, P2 ;  /* 0x000000f970137211 */ /* 0x080fe200010f0eff */
[C---:B------:R-:W-:Y:S01]  /*0990*/  IMAD R131, R241.reuse, 0x44, RZ ;  /* 0x00000044f1837824 */ /* 0x040fe200078e02ff */
        /* <DEDUP_REMOVED lines=12> */
[-C--:B------:R-:W-:Y:S01]  /*0a60*/  IADD3 R68, P6, R76, R248.reuse, RZ ;  /* 0x000000f84c447210 */ /* 0x080fe20007fde0ff */
[----:B------:R-:W-:Y:S01]  /*0a70*/  IMAD R97, R241, 0xc6, RZ ;  /* 0x000000c6f1617824 */ /* 0x000fe200078e02ff */
[-C--:B------:R-:W-:Y:S01]  /*0a80*/  LEA.HI.X.SX32 R31, R37, R249.reuse, 0x1, P5 ;  /* 0x000000f9251f7211 */ /* 0x080fe200028f0eff */
[C---:B------:R-:W-:Y:S01]  /*0a90*/  IMAD R44, R241.reuse, 0x84, RZ ;  /* 0x00000084f12c7824 */ /* 0x040fe200078e02ff */
[-C--:B------:R-:W-:Y:S01]  /*0aa0*/  LEA.HI.X.SX32 R39, R66, R249.reuse, 0x1, P0 ;  /* 0x000000f942277211 */ /* 0x080fe200000f0eff */
[C---:B------:R-:W-:Y:S01]  /*0ab0*/  IMAD R158, R241.reuse, 0x3a, RZ ;  /* 0x0000003af19e7824 */ /* 0x040fe200078e02ff */
[-C--:B------:R-:W-:Y:S01]  /*0ac0*/  LEA.HI.X.SX32 R37, R50, R249.reuse, 0x1, P2 ;  /* 0x000000f932257211 */ /* 0x080fe200010f0eff */
[----:B------:R-:W-:Y:S01]  /*0ad0*/  IMAD R57, R241, 0x31, RZ ;  /* 0x00000031f1397824 */ /* 0x000fe200078e02ff */
[-C--:B------:R-:W-:Y:S01]  /*0ae0*/  IADD3 R66, P0, R69, R248.reuse, RZ ;  /* 0x000000f845427210 */ /* 0x080fe20007f1e0ff */
[----:B------:R-:W-:Y:S01]  /*0af0*/  IMAD R81, R241, 0xd6, RZ ;  /* 0x000000d6f1517824 */ /* 0x000fe200078e02ff */
[-C--:B------:R-:W-:Y:S01]  /*0b00*/  IADD3 R50, P2, R95, R248.reuse, RZ ;  /* 0x000000f85f327210 */ /* 0x080fe20007f5e0ff */
[C---:B------:R-:W-:Y:S01]  /*0b10*/  IMAD R60, R241.reuse, 0x94, RZ ;  /* 0x00000094f13c7824 */ /* 0x040fe200078e02ff */
[CC--:B------:R-:W-:Y:S01]  /*0b20*/  LEA.HI.X.SX32 R247, R241.reuse, R249.reuse, 0x1, P1 ;  /* 0x000000f9f1f77211 */ /* 0x0c0fe200008f0eff */
[C---:B------:R-:W-:Y:S01]  /*0b30*/  IMAD R101, R241.reuse, 0x63, RZ ;  /* 0x00000063f1657824 */ /* 0x040fe200078e02ff */
[-C--:B------:R-:W-:Y:S01]  /*0b40*/  IADD3 R64, P1, R64, R248.reuse, RZ ;  /* 0x000000f840407210 */ /* 0x080fe20007f3e0ff */
[----:B------:R-:W-:Y:S01]  /*0b50*/  IMAD R80, R241, 0xe4, RZ ;  /* 0x000000e4f1507824 */ /* 0x000fe200078e02ff */
[-C--:B------:R-:W-:Y:S01]  /*0b60*/  LEA.HI.X.SX32 R69, R69, R249.reuse, 0x1, P6 ;  /* 0x000000f945457211 */ /* 0x080fe200030f0eff */
[----:B------:R-:W-:Y:S01]  /*0b70*/  IMAD R133, R241, 0x6, RZ ;  /* 0x00000006f1857824 */ /* 0x000fe200078e02ff */
        /* <DEDUP_REMOVED lines=8> */
[-C--:B------:R-:W-:Y:S01]  /*0c00*/  LEA.HI.X.SX32 R51, R51, R249.reuse, 0x1, P2 ;  /* 0x000000f933337211 */ /* 0x080fe200010f0eff */
[C---:B------:R-:W-:Y:S01]  /*0c10*/  IMAD R82, R241.reuse, 0x86, RZ ;  /* 0x00000086f1527824 */ /* 0x040fe200078e02ff */
[-C--:B------:R-:W-:Y:S01]  /*0c20*/  LEA.HI.X.SX32 R43, R76, R249.reuse, 0x1, P4 ;  /* 0x000000f94c2b7211 */ /* 0x080fe200020f0eff */
[----:B------:R-:W-:Y:S01]  /*0c30*/  IMAD R168, R241, 0x7a, RZ ;  /* 0x0000007af1a87824 */ /* 0x000fe200078e02ff */
[-C--:B------:R-:W-:Y:S01]  /*0c40*/  IADD3 R56, P2, R75, R248.reuse, RZ ;  /* 0x000000f84b387210 */ /* 0x080fe20007f5e0ff */
[C---:B------:R-:W-:Y:S01]  /*0c50*/  IMAD R157, R241.reuse, 0x36, RZ ;  /* 0x00000036f19d7824 */ /* 0x040fe200078e02ff */
[-C--:B------:R-:W-:Y:S01]  /*0c60*/  IADD3 R76, P4, R78, R248.reuse, RZ ;  /* 0x000000f84e4c7210 */ /* 0x080fe20007f9e0ff */
[----:B------:R-:W-:Y:S01]  /*0c70*/  IMAD R139, R241, 0x54, RZ ;  /* 0x00000054f18b7824 */ /* 0x000fe200078e02ff */
[----:B------:R-:W-:Y:S01]  /*0c80*/  LEA.HI.X.SX32 R65, R65, R249, 0x1, P1 ;  /* 0x000000f941417211 */ /* 0x000fe200008f0eff */
[----:B------:R-:W-:Y:S01]  /*0c90*/  IMAD R104, R241, 0xe6, RZ ;  /* 0x000000e6f1687824 */ /* 0x000fe200078e02ff */
[----:B------:R-:W-:-:S02]  /*0ca0*/  IADD3 R84, P1, R71, R248, RZ ;  /* 0x000000f847547210 */ /* 0x000fc40007f3e0ff */
[C---:B------:R-:W-:Y:S01]  /*0cb0*/  LEA R115, R241.reuse, R241, 0x1 ;  /* 0x000000f1f1737211 */ /* 0x040fe200078e08ff */
[----:B------:R-:W-:Y:S01]  /*0cc0*/  IMAD R117, R241, 0xb, RZ ;  /* 0x0000000bf1757824 */ /* 0x000fe200078e02ff */
[-C--:B------:R-:W-:Y:S01]  /*0cd0*/  LEA.HI.X.SX32 R75, R75, R249.reuse, 0x1, P6 ;  /* 0x000000f94b4b7211 */ /* 0x080fe200030f0eff */
[C---:B------:R-:W-:Y:S01]  /*0ce0*/  IMAD R83, R241.reuse, 0x43, RZ ;  /* 0x00000043f1537824 */ /* 0x040fe200078e02ff */
[-C--:B------:R-:W-:Y:S01]  /*0cf0*/  LEA.HI.X.SX32 R71, R162, R249.reuse, 0x1, P3 ;  /* 0x000000f9a2477211 */ /* 0x080fe200018f0eff */
[----:B------:R-:W-:Y:S01]  /*0d00*/  IMAD R201, R241, 0x46, RZ ;  /* 0x00000046f1c97824 */ /* 0x000fe200078e02ff */
        /* <DEDUP_REMOVED lines=17> */
[C---:B------:R-:W-:Y:S01]  /*0e20*/  IMAD R110, R241.reuse, 0x53, RZ ;  /* 0x00000053f16e7824 */ /* 0x040fe200078e02ff */
[CC--:B------:R-:W-:Y:S01]  /*0e30*/  LEA R72, P0, R241.reuse, R248.reuse, 0x2 ;  /* 0x000000f8f1487211 */ /* 0x0c0fe200078010ff */
[----:B------:R-:W-:Y:S01]  /*0e40*/  IMAD R219, R241, 0x76, RZ ;  /* 0x00000076f1db7824 */ /* 0x000fe200078e02ff */
[-C--:B------:R-:W-:Y:S01]  /*0e50*/  IADD3 R100, P6, R97, R248.reuse, RZ ;  /* 0x000000f861647210 */ /* 0x080fe20007fde0ff */
[----:B------:R-:W-:Y:S01]  /*0e60*/  IMAD R107, R241, 0x7b, RZ ;  /* 0x0000007bf16b7824 */ /* 0x000fe200078e02ff */
[----:B------:R-:W-:Y:S01]  /*0e70*/  IADD3 R44, P5, R44, R248, RZ ;  /* 0x000000f82c2c7210 */ /* 0x000fe20007fbe0ff */
[----:B------:R0:W2:Y:S01]  /*0e80*/  LDG.E.U16 R5, [R4.64] ;  /* 0x0000000404057981 */ /* 0x0000a2000c1e1500 */
[----:B------:R-:W-:-:S02]  /*0e90*/  LEA.HI.X.SX32 R97, R158, R249, 0x1, P4 ;  /* 0x000000f99e617211 */ /* 0x000fc400020f0eff */
[-C--:B------:R-:W-:Y:S01]  /*0ea0*/  LEA.HI.X.SX32 R57, R57, R249.reuse, 0x1, P2 ;  /* 0x000000f939397211 */ /* 0x080fe200010f0eff */
[----:B------:R-:W-:Y:S01]  /*0eb0*/  IMAD R127, R241, 0x33, RZ ;  /* 0x00000033f17f7824 */ /* 0x000fe200078e02ff */
        /* <DEDUP_REMOVED lines=9> */
[----:B------:R-:W-:Y:S01]  /*0f50*/  IMAD R129, R241, 0x3b, RZ ;  /* 0x0000003bf1817824 */ /* 0x000fe200078e02ff */
[-C--:B------:R-:W-:Y:S01]  /*0f60*/  LEA.HI.X.SX32 R45, R45, R249.reuse, 0x1, P5 ;  /* 0x000000f92d2d7211 */ /* 0x080fe200028f0eff */
[----:B0-----:R-:W-:Y:S01]  /*0f70*/  IMAD R4, R241, 0x5b, RZ ;  /* 0x0000005bf1047824 */ /* 0x001fe200078e02ff */
[-C--:B------:R-:W-:Y:S01]  /*0f80*/  IADD3 R114, P6, R133, R248.reuse, RZ ;  /* 0x000000f885727210 */ /* 0x080fe20007fde0ff */
[----:B------:R-:W-:Y:S01]  /*0f90*/  IMAD R134, R241, 0x98, RZ ;  /* 0x00000098f1867824 */ /* 0x000fe200078e02ff */
[-C--:B------:R-:W-:Y:S01]  /*0fa0*/  IADD3 R80, P5, R61, R248.reuse, RZ ;  /* 0x000000f83d507210 */ /* 0x080fe20007fbe0ff */
        /* <DEDUP_REMOVED lines=57> */
[----:B------:R-:W-:Y:S01]  /*1340*/  IADD3 R136, P2, R111, R248, RZ ;  /* 0x000000f86f887210 */ /* 0x000fe20007f5e0ff */
[----:B------:R-:W-:Y:S01]  /*1350*/  IMAD R196, R241, 0xea, RZ ;  /* 0x000000eaf1c47824 */ /* 0x000fe200078e02ff */
[----:B------:R-:W-:-:S02]  /*1360*/  LEA.HI.X.SX32 R99, R4, R249, 0x1, P0 ;  /* 0x000000f904637211 */ /* 0x000fc400000f0eff */
[C---:B------:R-:W-:Y:S01]  /*1370*/  LEA R181, R241.reuse, -R241, 0x4 ;  /* 0x800000f1f1b57211 */ /* 0x040fe200078e20ff */
[----:B------:R-:W-:Y:S01]  /*1380*/  IMAD R187, R241, 0x5d, RZ ;  /* 0x0000005df1bb7824 */ /* 0x000fe200078e02ff */
[-C--:B------:R-:W-:Y:S01]  /*1390*/  LEA.HI.X.SX32 R119, R119, R249.reuse, 0x1, P5 ;  /* 0x000000f977777211 */ /* 0x080fe200028f0eff */
[----:B------:R-:W-:Y:S01]  /*13a0*/  IMAD R251, R241, 0x9c, RZ ;  /* 0x0000009cf1fb7824 */ /* 0x000fe200078e02ff */
[-C--:B------:R-:W-:Y:S01]  /*13b0*/  IADD3 R132, P6, R109, R248.reuse, RZ ;  /* 0x000000f86d847210 */ /* 0x080fe20007fde0ff */
[C---:B------:R-:W-:Y:S01]  /*13c0*/  IMAD R169, R241.reuse, 0x3d, RZ ;  /* 0x0000003df1a97824 */ /* 0x040fe200078e02ff */
[-C--:B------:R-:W-:Y:S01]  /*13d0*/  IADD3 R112, P0, R112, R248.reuse, RZ ;  /* 0x000000f870707210 */ /* 0x080fe20007f1e0ff */
[----:B------:R-:W-:Y:S01]  /*13e0*/  IMAD R193, R241, 0x6d, RZ ;  /* 0x0000006df1c17824 */ /* 0x000fe200078e02ff */
[-C--:B------:R-:W-:Y:S01]  /*13f0*/  IADD3 R124, P5, R209, R248.reuse, RZ ;  /* 0x000000f8d17c7210 */ /* 0x080fe20007fbe0ff */
[----:B------:R-:W-:Y:S01]  /*1400*/  IMAD R197, R241, 0x75, RZ ;  /* 0x00000075f1c57824 */ /* 0x000fe200078e02ff */
[----:B------:R-:W-:Y:S01]  /*1410*/  LEA.HI.X.SX32 R129, R129, R249, 0x1, P4 ;  /* 0x000000f981817211 */ /* 0x000fe200020f0eff */
[----:B------:R-:W-:Y:S01]  /*1420*/  IMAD R239, R241, 0xac, RZ ;  /* 0x000000acf1ef7824 */ /* 0x000fe200078e02ff */
[----:B------:R-:W-:-:S02]  /*1430*/  IADD3 R134, P4, R134, R248, RZ ;  /* 0x000000f886867210 */ /* 0x000fc40007f9e0ff */
[C---:B------:R-:W-:Y:S01]  /*1440*/  LEA R185, R241.reuse, -R241, 0x7 ;  /* 0x800000f1f1b97211 */ /* 0x040fe200078e38ff */
[----:B------:R-:W-:Y:S01]  /*1450*/  IMAD R200, R241, 0x8c, RZ ;  /* 0x0000008cf1c87824 */ /* 0x000fe200078e02ff */
[-C--:B------:R-:W-:Y:S01]  /*1460*/  LEA.HI.X.SX32 R137, R137, R249.reuse, 0x1, P2 ;  /* 0x000000f989897211 */ /* 0x080fe200010f0eff */
[----:B------:R-:W-:Y:S01]  /*1470*/  IMAD R203, R241, 0x4e, RZ ;  /* 0x0000004ef1cb7824 */ /* 0x000fe200078e02ff */
[-C--:B------:R-:W-:Y:S01]  /*1480*/  LEA.HI.X.SX32 R111, R111, R249.reuse, 0x1, P3 ;  /* 0x000000f96f6f7211 */ /* 0x080fe200018f0eff */
[C---:B------:R-:W-:Y:S01]  /*1490*/  IMAD R235, R241.reuse, 0xcc, RZ ;  /* 0x000000ccf1eb7824 */ /* 0x040fe200078e02ff */
[C---:B------:R-:W-:Y:S01]  /*14a0*/  SHF.L.U32 R143, R241.reuse, 0x2, RZ ;  /* 0x00000002f18f7819 */ /* 0x040fe200000006ff */
[----:B------:R-:W-:Y:S01]  /*14b0*/  IMAD R172, R241, 0x8a, RZ ;  /* 0x0000008af1ac7824 */ /* 0x000fe200078e02ff */
[----:B------:R-:W-:Y:S02]  /*14c0*/  LEA.HI.X.SX32 R133, R133, R249, 0x1, P6 ;  /* 0x000000f985857211 */ /* 0x000fe400030f0eff */
[C---:B------:R-:W-:Y:S01]  /*14d0*/  LEA R195, R241.reuse, -R241, 0x5 ;  /* 0x800000f1f1c37211 */ /* 0x040fe200078e28ff */
[----:B------:R-:W-:Y:S01]  /*14e0*/  IMAD R223, R241, 0xfc, RZ ;  /* 0x000000fcf1df7824 */ /* 0x000fe200078e02ff */
[-C--:B------:R-:W-:Y:S01]  /*14f0*/  LEA.HI.X.SX32 R109, R109, R249.reuse, 0x1, P1 ;  /* 0x000000f96d6d7211 */ /* 0x080fe200008f0eff */
[C---:B------:R-:W-:Y:S01]  /*1500*/  IMAD R215, R241.reuse, 0x27, RZ ;  /* 0x00000027f1d77824 */ /* 0x040fe200078e02ff */
[CC--:B------:R-:W-:Y:S01]  /*1510*/  LEA R142, P2, R241.reuse, R248.reuse, 0x3 ;  /* 0x000000f8f18e7211 */ /* 0x0c0fe200078418ff */
[----:B------:R-:W-:Y:S01]  /*1520*/  IMAD R225, R241, 0x8e, RZ ;  /* 0x0000008ef1e17824 */ /* 0x000fe200078e02ff */
[-C--:B------:R-:W-:Y:S01]  /*1530*/  IADD3 R144, P3, R113, R248.reuse, RZ ;  /* 0x000000f871907210 */ /* 0x080fe20007f7e0ff */
[----:B------:R-:W-:Y:S01]  /*1540*/  IMAD R173, R241, 0x45, RZ ;  /* 0x00000045f1ad7824 */ /* 0x000fe200078e02ff */
[-C--:B------:R-:W-:Y:S01]  /*1550*/  LEA.HI.X.SX32 R125, R125, R249.reuse, 0x1, P5 ;  /* 0x000000f97d7d7211 */ /* 0x080fe200028f0eff */
[C---:B------:R-:W-:Y:S01]  /*1560*/  IMAD R198, R241.reuse, 0xfa, RZ ;  /* 0x000000faf1c67824 */ /* 0x040fe200078e02ff */
[-C--:B------:R-:W-:Y:S01]  /*1570*/  IADD3 R138, P6, R138, R248.reuse, RZ ;  /* 0x000000f88a8a7210 */ /* 0x080fe20007fde0ff */
[C---:B------:R-:W-:Y:S01]  /*1580*/  IMAD R211, R241.reuse, 0x5e, RZ ;  /* 0x0000005ef1d37824 */ /* 0x040fe200078e02ff */
[-C--:B------:R-:W-:Y:S01]  /*1590*/  IADD3 R140, P1, R140, R248.reuse, RZ ;  /* 0x000000f88c8c7210 */ /* 0x080fe20007f3e0ff */
[C---:B------:R-:W-:Y:S01]  /*15a0*/  IMAD R217, R241.reuse, 0x6e, RZ ;  /* 0x0000006ef1d97824 */ /* 0x040fe200078e02ff */
[-C--:B------:R-:W-:Y:S01]  /*15b0*/  LEA.HI.X.SX32 R113, R170, R249.reuse, 0x1, P0 ;  /* 0x000000f9aa717211 */ /* 0x080fe200000f0eff */
[C---:B------:R-:W-:Y:S01]  /*15c0*/  IMAD R231, R241.reuse, 0xec, RZ ;  /* 0x000000ecf1e77824 */ /* 0x040fe200078e02ff */
[-C--:B------:R-:W-:Y:S01]  /*15d0*/  IADD3 R130, P5, R130, R248.reuse, RZ ;  /* 0x000000f882827210 */ /* 0x080fe20007fbe0ff */
[----:B------:R-:W-:Y:S01]  /*15e0*/  IMAD R188, R241, 0xca, RZ ;  /* 0x000000caf1bc7824 */ /* 0x000fe200078e02ff */
        /* <DEDUP_REMOVED lines=8> */
[----:B------:R-:W-:Y:S01]  /*1670*/  IADD3 R148, P2, R148, R248, RZ ;  /* 0x000000f894947210 */ /* 0x000fe20007f5e0ff */
[----:B------:R-:W-:Y:S01]  /*1680*/  IMAD R227, R241, 0x9e, RZ ;  /* 0x0000009ef1e37824 */ /* 0x000fe200078e02ff */
[-C--:B------:R-:W-:Y:S01]  /*1690*/  LEA.HI.X.SX32 R139, R139, R249.reuse, 0x1, P6 ;  /* 0x000000f98b8b7211 */ /* 0x080fe200030f0eff */
[----:B------:R-:W-:Y:S01]  /*16a0*/  IMAD R237, R241, 0xbc, RZ ;  /* 0x000000bcf1ed7824 */ /* 0x000fe200078e02ff */
[-C--:B------:R-:W-:Y:S01]  /*16b0*/  LEA.HI.X.SX32 R141, R178, R249.reuse, 0x1, P1 ;  /* 0x000000f9b28d7211 */ /* 0x080fe200008f0eff */
[----:B------:R-:W2:Y:S01]  /*16c0*/  LDG.E.U16 R4, [R248.64] ;  /* 0x00000004f8047981 */ /* 0x000ea2000c1e1500 */
[----:B------:R-:W-:-:S02]  /*16d0*/  LEA.HI.X.SX32 R131, R131, R249, 0x1, P5 ;  /* 0x000000f983837211 */ /* 0x000fc400028f0eff */
[CC--:B------:R-:W-:Y:S01]  /*16e0*/  IADD3 R156, P6, R149.reuse, R248.reuse, RZ ;  /* 0x000000f8959c7210 */ /* 0x0c0fe20007fde0ff */
[----:B------:R-:W2:Y:S01]  /*16f0*/  LDG.E.U16 R16, [R16.64] ;  /* 0x0000000410107981 */ /* 0x000ea2000c1e1500 */
[-C--:B------:R-:W-:Y:S02]  /*1700*/  IADD3 R158, P1, R158, R248.reuse, RZ ;  /* 0x000000f89e9e7210 */ /* 0x080fe40007f3e0ff */
[----:B------:R-:W-:Y:S01]  /*1710*/  IADD3 R150, P5, R150, R248, RZ ;  /* 0x000000f896967210 */ /* 0x000fe20007fbe0ff */
[----:B------:R0:W2:Y:S01]  /*1720*/  LDG.E.U16 R10, [R10.64] ;  /* 0x000000040a0a7981 */ /* 0x0000a2000c1e1500 */
[-C--:B------:R-:W-:Y:S02]  /*1730*/  LEA.HI.X.SX32 R149, R149, R249.reuse, 0x1, P2 ;  /* 0x000000f995957211 */ /* 0x080fe400010f0eff */
[-C--:B------:R-:W-:Y:S01]  /*1740*/  LEA.HI.X.SX32 R145, R145, R249.reuse, 0x1, P3 ;  /* 0x000000f991917211 */ /* 0x080fe200018f0eff */
[----:B------:R-:W2:Y:S01]  /*1750*/  LDG.E.U16 R12, [R12.64] ;  /* 0x000000040c0c7981 */ /* 0x000ea2000c1e1500 */
[----:B------:R-:W-:-:S02]  /*1760*/  LEA.HI.X.SX32 R157, R157, R249, 0x1, P6 ;  /* 0x000000f99d9d7211 */ /* 0x000fc400030f0eff */
[-C--:B------:R-:W-:Y:S01]  /*1770*/  IADD3 R164, P2, R153, R248.reuse, RZ ;  /* 0x000000f899a47210 */ /* 0x080fe20007f5e0ff */
[----:B------:R-:W2:Y:S01]  /*1780*/  LDG.E.U16 R26, [R26.64] ;  /* 0x000000041a1a7981 */ /* 0x000ea2000c1e1500 */
[-C--:B------:R-:W-:Y:S02]  /*1790*/  LEA.HI.X.SX32 R159, R159, R249.reuse, 0x1, P1 ;  /* 0x000000f99f9f7211 */ /* 0x080fe400008f0eff */
[-C--:B------:R-:W-:Y:S01]  /*17a0*/  IADD3 R160, P3, R160, R248.reuse, RZ ;  /* 0x000000f8a0a07210 */ /* 0x080fe20007f7e0ff */
[----:B------:R-:W2:Y:S01]  /*17b0*/  LDG.E.U16 R14, [R14.64] ;  /* 0x000000040e0e7981 */ /* 0x000ea2000c1e1500 */
[-C--:B------:R-:W-:Y:S02]  /*17c0*/  IADD3 R162, P6, R162, R248.reuse, RZ ;  /* 0x000000f8a2a27210 */ /* 0x080fe40007fde0ff */
[----:B------:R-:W-:Y:S01]  /*17d0*/  LEA.HI.X.SX32 R151, R151, R249, 0x1, P5 ;  /* 0x000000f997977211 */ /* 0x000fe200028f0eff */
[----:B------:R-:W2:Y:S01]  /*17e0*/  LDG.E.U16 R18, [R18.64] ;  /* 0x0000000412127981 */ /* 0x000ea2000c1e1500 */
[----:B------:R-:W-:-:S02]  /*17f0*/  IADD3 R174, P1, R174, R248, RZ ;  /* 0x000000f8aeae7210 */ /* 0x000fc40007f3e0ff */
[CC--:B------:R-:W-:Y:S01]  /*1800*/  IADD3 R166, P5, R155.reuse, R248.reuse, RZ ;  /* 0x000000f89ba67210 */ /* 0x0c0fe20007fbe0ff */
[----:B------:R-:W2:Y:S01]  /*1810*/  LDG.E.U16 R20, [R20.64] ;  /* 0x0000000414147981 */ /* 0x000ea2000c1e1500 */
[-C--:B------:R-:W-:Y:S02]  /*1820*/  LEA.HI.X.SX32 R155, R155, R249.reuse, 0x1, P4 ;  /* 0x000000f99b9b7211 */ /* 0x080fe400020f0eff */
[----:B------:R-:W-:Y:S01]  /*1830*/  IADD3 R170, P4, R170, R248, RZ ;  /* 0x000000f8aaaa7210 */ /* 0x000fe20007f9e0ff */
[----:B------:R-:W2:Y:S01]  /*1840*/  LDG.E.U16 R22, [R22.64] ;  /* 0x0000000416167981 */ /* 0x000ea2000c1e1500 */
[-C--:B------:R-:W-:Y:S02]  /*1850*/  LEA.HI.X.SX32 R165, R165, R249.reuse, 0x1, P2 ;  /* 0x000000f9a5a57211 */ /* 0x080fe400010f0eff */
[-C--:B------:R-:W-:Y:S01]  /*1860*/  LEA.HI.X.SX32 R147, R147, R249.reuse, 0x1, P0 ;  /* 0x000000f993937211 */ /* 0x080fe200000f0eff */
[----:B------:R-:W2:Y:S01]  /*1870*/  LDG.E.U16 R28, [R28.64] ;  /* 0x000000041c1c7981 */ /* 0x000ea2000c1e1500 */
[----:B------:R-:W-:-:S02]  /*1880*/  LEA.HI.X.SX32 R161, R161, R249, 0x1, P3 ;  /* 0x000000f9a1a17211 */ /* 0x000fc400018f0eff */
[-C--:B------:R-:W-:Y:S01]  /*1890*/  LEA.HI.X.SX32 R163, R163, R249.reuse, 0x1, P6 ;  /* 0x000000f9a3a37211 */ /* 0x080fe200030f0eff */
[----:B------:R-:W2:Y:S01]  /*18a0*/  LDG.E.U16 R30, [R30.64] ;  /* 0x000000041e1e7981 */ /* 0x000ea2000c1e1500 */
[-C--:B------:R-:W-:Y:S02]  /*18b0*/  IADD3 R180, P2, R171, R248.reuse, RZ ;  /* 0x000000f8abb47210 */ /* 0x080fe40007f5e0ff */
[----:B------:R-:W-:Y:S01]  /*18c0*/  LEA.HI.X.SX32 R175, R175, R249, 0x1, P1 ;  /* 0x000000f9afaf7211 */ /* 0x000fe200008f0eff */
[----:B------:R-:W2:Y:S01]  /*18d0*/  LDG.E.U16 R32, [R32.64] ;  /* 0x0000000420207981 */ /* 0x000ea2000c1e1500 */
[-C--:B------:R-:W-:Y:S02]  /*18e0*/  IADD3 R152, P0, R152, R248.reuse, RZ ;  /* 0x000000f898987210 */ /* 0x080fe40007f1e0ff */
[-C--:B------:R-:W-:Y:S01]  /*18f0*/  IADD3 R176, P3, R176, R248.reuse, RZ ;  /* 0x000000f8b0b07210 */ /* 0x080fe20007f7e0ff */
[----:B------:R-:W2:Y:S01]  /*1900*/  LDG.E.U16 R34, [R34.64] ;  /* 0x0000000422227981 */ /* 0x000ea2000c1e1500 */
[----:B------:R-:W-:-:S02]  /*1910*/  IADD3 R178, P6, R178, R248, RZ ;  /* 0x000000f8b2b27210 */ /* 0x000fc40007fde0ff */
[-C--:B------:R-:W-:Y:S01]  /*1920*/  IADD3 R190, P1, R179, R248.reuse, RZ ;  /* 0x000000f8b3be7210 */ /* 0x080fe20007f3e0ff */
[----:B------:R-:W2:Y:S01]  /*1930*/  LDG.E.U16 R36, [R36.64] ;  /* 0x0000000424247981 */ /* 0x000ea2000c1e1500 */
[-C--:B------:R-:W-:Y:S02]  /*1940*/  LEA.HI.X.SX32 R171, R171, R249.reuse, 0x1, P4 ;  /* 0x000000f9abab7211 */ /* 0x080fe400020f0eff */
[-C--:B------:R-:W-:Y:S01]  /*1950*/  IADD3 R184, P4, R184, R248.reuse, RZ ;  /* 0x000000f8b8b87210 */ /* 0x080fe20007f9e0ff */
[----:B------:R-:W2:Y:S01]  /*1960*/  LDG.E.U16 R46, [R46.64] ;  /* 0x000000042e2e7981 */ /* 0x000ea2000c1e1500 */
[-C--:B------:R-:W-:Y:S02]  /*1970*/  LEA.HI.X.SX32 R181, R181, R249.reuse, 0x1, P2 ;  /* 0x000000f9b5b57211 */ /* 0x080fe400010f0eff */
[----:B------:R-:W-:Y:S01]  /*1980*/  LEA.HI.X.SX32 R153, R182, R249, 0x1, P0 ;  /* 0x000000f9b6997211 */ /* 0x000fe200000f0eff */
[----:B------:R-:W2:Y:S01]  /*1990*/  LDG.E.U16 R48, [R48.64] ;  /* 0x0000000430307981 */ /* 0x000ea2000c1e1500 */
[----:B------:R-:W-:-:S02]  /*19a0*/  IADD3 R186, P2, R186, R248, RZ ;  /* 0x000000f8baba7210 */ /* 0x000fc40007f5e0ff */
[-C--:B------:R-:W-:Y:S01]  /*19b0*/  LEA.HI.X.SX32 R177, R177, R249.reuse, 0x1, P3 ;  /* 0x000000f9b1b17211 */ /* 0x080fe200018f0eff */
[----:B------:R-:W2:Y:S01]  /*19c0*/  LDG.E.U16 R50, [R50.64] ;  /* 0x0000000432327981 */ /* 0x000ea2000c1e1500 */
[-C--:B------:R-:W-:Y:S02]  /*19d0*/  LEA.HI.X.SX32 R179, R179, R249.reuse, 0x1, P6 ;  /* 0x000000f9b3b37211 */ /* 0x080fe400030f0eff */
        /* <DEDUP_REMOVED lines=8> */
[----:B------:R-:W-:Y:S02]  /*1a60*/  LEA R167, R241, -R241, 0x3 ;  /* 0x800000f1f1a77211 */ /* 0x000fe400078e18ff */
[-C--:B------:R-:W-:Y:S01]  /*1a70*/  LEA.HI.X.SX32 R185, R185, R249.reuse, 0x1, P4 ;  /* 0x000000f9b9b97211 */ /* 0x080fe200020f0eff */
[----:B------:R-:W2:Y:S01]  /*1a80*/  LDG.E.U16 R58, [R58.64] ;  /* 0x000000043a3a7981 */ /* 0x000ea2000c1e1500 */
[----:B------:R-:W-:Y:S02]  /*1a90*/  IADD3 R202, P4, R251, R248, RZ ;  /* 0x000000f8fbca7210 */ /* 0x000fe40007f9e0ff */
[-C--:B------:R-:W-:Y:S01]  /*1aa0*/  LEA.HI.X.SX32 R187, R187, R249.reuse, 0x1, P2 ;  /* 0x000000f9bbbb7211 */ /* 0x080fe200010f0eff */
[----:B------:R-:W2:Y:S01]  /*1ab0*/  LDG.E.U16 R246, [R246.64] ;  /* 0x00000004f6f67981 */ /* 0x000ea2000c1e1500 */
[----:B------:R-:W-:-:S02]  /*1ac0*/  LEA.HI.X.SX32 R169, R169, R249, 0x1, P0 ;  /* 0x000000f9a9a97211 */ /* 0x000fc400000f0eff */
[-C--:B------:R-:W-:Y:S01]  /*1ad0*/  LEA.HI.X.SX32 R195, R195, R249.reuse, 0x1, P6 ;  /* 0x000000f9c3c37211 */ /* 0x080fe200030f0eff */
[----:B------:R-:W2:Y:S01]  /*1ae0*/  LDG.E.U16 R38, [R38.64] ;  /* 0x0000000426267981 */ /* 0x000ea2000c1e1500 */
[-C--:B------:R-:W-:Y:S02]  /*1af0*/  IADD3 R208, P2, R239, R248.reuse, RZ ;  /* 0x000000f8efd07210 */ /* 0x080fe40007f5e0ff */
[-C--:B------:R-:W-:Y:S01]  /*1b00*/  LEA.HI.X.SX32 R193, R193, R249.reuse, 0x1, P3 ;  /* 0x000000f9c1c17211 */ /* 0x080fe200018f0eff */
[----:B------:R-:W-:Y:S01]  /*1b10*/  IMAD R229, R241, 0xae, RZ ;  /* 0x000000aef1e57824 */ /* 0x000fe200078e02ff */
[-C--:B------:R-:W-:Y:S01]  /*1b20*/  LEA.HI.X.SX32 R197, R197, R249.reuse, 0x1, P1 ;  /* 0x000000f9c5c57211 */ /* 0x080fe200008f0eff */
[----:B------:R-:W2:Y:S01]  /*1b30*/  LDG.E.U16 R62, [R62.64] ;  /* 0x000000043e3e7981 */ /* 0x000ea2000c1e1500 */
[----:B------:R-:W-:Y:S02]  /*1b40*/  LEA.HI.X.SX32 R167, R167, R249, 0x1, P5 ;  /* 0x000000f9a7a77211 */ /* 0x000fe400028f0eff */
[-C--:B------:R-:W-:Y:S01]  /*1b50*/  IADD3 R182, P0, R182, R248.reuse, RZ ;  /* 0x000000f8b6b67210 */ /* 0x080fe20007f1e0ff */
[----:B------:R-:W2:Y:S01]  /*1b60*/  LDG.E.U16 R68, [R68.64] ;  /* 0x0000000444447981 */ /* 0x000ea2000c1e1500 */
[----:B------:R-:W-:-:S02]  /*1b70*/  IADD3 R200, P6, R200, R248, RZ ;  /* 0x000000f8c8c87210 */ /* 0x000fc40007fde0ff */
[-C--:B------:R-:W-:Y:S01]  /*1b80*/  IADD3 R212, P3, R235, R248.reuse, RZ ;  /* 0x000000f8ebd47210 */ /* 0x080fe20007f7e0ff */
[----:B------:R-:W-:Y:S01]  /*1b90*/  IMAD R239, R241, 0xde, RZ ;  /* 0x000000def1ef7824 */ /* 0x000fe200078e02ff */
[CC--:B------:R-:W-:Y:S01]  /*1ba0*/  IADD3 R214, P1, R203.reuse, R248.reuse, RZ ;  /* 0x000000f8cbd67210 */ /* 0x0c0fe20007f3e0ff */
[----:B------:R-:W2:Y:S01]  /*1bb0*/  LDG.E.U16 R72, [R72.64] ;  /* 0x0000000448487981 */ /* 0x000ea2000c1e1500 */
[-C--:B------:R-:W-:Y:S02]  /*1bc0*/  IADD3 R172, P5, R172, R248.reuse, RZ ;  /* 0x000000f8acac7210 */ /* 0x080fe40007fbe0ff */
[-C--:B------:R-:W-:Y:S01]  /*1bd0*/  LEA.HI.X.SX32 R203, R203, R249.reuse, 0x1, P4 ;  /* 0x000000f9cbcb7211 */ /* 0x080fe200020f0eff */
[----:B------:R-:W2:Y:S01]  /*1be0*/  LDG.E.U16 R44, [R44.64] ;  /* 0x000000042c2c7981 */ /* 0x000ea2000c1e1500 */
[----:B------:R-:W-:Y:S01]  /*1bf0*/  IADD3 R222, P4, R223, R248, RZ ;  /* 0x000000f8dfde7210 */ /* 0x000fe20007f9e0ff */
[----:B------:R-:W-:Y:S01]  /*1c00*/  IMAD R223, R241, 0x37, RZ ;  /* 0x00000037f1df7824 */ /* 0x000fe200078e02ff */
[-C--:B------:R-:W-:Y:S01]  /*1c10*/  LEA.HI.X.SX32 R209, R209, R249.reuse, 0x1, P2 ;  /* 0x000000f9d1d17211 */ /* 0x080fe200010f0eff */
[----:B------:R-:W2:Y:S01]  /*1c20*/  LDG.E.U16 R60, [R60.64] ;  /* 0x000000043c3c7981 */ /* 0x000ea2000c1e1500 */
[----:B------:R-:W-:-:S02]  /*1c30*/  LEA.HI.X.SX32 R183, R183, R249, 0x1, P0 ;  /* 0x000000f9b7b77211 */ /* 0x000fc400000f0eff */
[-C--:B------:R-:W-:Y:S01]  /*1c40*/  LEA.HI.X.SX32 R201, R201, R249.reuse, 0x1, P6 ;  /* 0x000000f9c9c97211 */ /* 0x080fe200030f0eff */
[----:B------:R-:W-:Y:S01]  /*1c50*/  IMAD R235, R241, 0xce, RZ ;  /* 0x000000cef1eb7824 */ /* 0x000fe200078e02ff */
[-C--:B------:R-:W-:Y:S01]  /*1c60*/  LEA.HI.X.SX32 R215, R215, R249.reuse, 0x1, P1 ;  /* 0x000000f9d7d77211 */ /* 0x080fe200008f0eff */
[----:B------:R-:W2:Y:S01]  /*1c70*/  LDG.E.U16 R64, [R64.64] ;  /* 0x0000000440407981 */ /* 0x000ea2000c1e1500 */
[-C--:B------:R-:W-:Y:S01]  /*1c80*/  IADD3 R224, P2, R225, R248.reuse, RZ ;  /* 0x000000f8e1e07210 */ /* 0x080fe20007f5e0ff */
        /* <DEDUP_REMOVED lines=8> */
[----:B------:R-:W2:Y:S01]  /*1d10*/  LDG.E.U16 R76, [R76.64] ;  /* 0x000000044c4c7981 */ /* 0x000ea2000c1e1500 */
[-C--:B------:R-:W-:Y:S02]  /*1d20*/  IADD3 R230, P3, R217, R248.reuse, RZ ;  /* 0x000000f8d9e67210 */ /* 0x080fe40007f7e0ff */
        /* <DEDUP_REMOVED lines=8> */
[----:B------:R-:W-:Y:S02]  /*1db0*/  LEA.HI.X.SX32 R189, R189, R249, 0x1, P5 ;  /* 0x000000f9bdbd7211 */ /* 0x000fe400028f0eff */
[-C--:B------:R-:W-:Y:S01]  /*1dc0*/  IADD3 R216, P0, R233, R248.reuse, RZ ;  /* 0x000000f8e9d87210 */ /* 0x080fe20007f1e0ff */
[----:B------:R-:W-:Y:S01]  /*1dd0*/  IMAD R233, R241, 0xbe, RZ ;  /* 0x000000bef1e97824 */ /* 0x000fe200078e02ff */
[-C--:B------:R-:W-:Y:S01]  /*1de0*/  IADD3 R226, P1, R227, R248.reuse, RZ ;  /* 0x000000f8e3e27210 */ /* 0x080fe20007f3e0ff */
[C---:B------:R-:W-:Y:S01]  /*1df0*/  IMAD R227, R241.reuse, 0xee, RZ ;  /* 0x000000eef1e37824 */ /* 0x040fe200078e02ff */
[----:B------:R-:W-:Y:S01]  /*1e00*/  LEA R223, R241, -R241, 0x6 ;  /* 0x800000f1f1df7211 */ /* 0x000fe200078e30ff */
[----:B------:R-:W2:Y:S01]  /*1e10*/  LDG.E.U16 R94, [R94.64] ;  /* 0x000000045e5e7981 */ /* 0x000ea2000c1e1500 */
[----:B------:R-:W-:-:S02]  /*1e20*/  IADD3 R236, P6, R225, R248, RZ ;  /* 0x000000f8e1ec7210 */ /* 0x000fc40007fde0ff */
[-C--:B------:R-:W-:Y:S01]  /*1e30*/  IADD3 R210, P5, R237, R248.reuse, RZ ;  /* 0x000000f8edd27210 */ /* 0x080fe20007fbe0ff */
[----:B------:R-:W2:Y:S01]  /*1e40*/  LDG.E.U16 R96, [R96.64] ;  /* 0x0000000460607981 */ /* 0x000ea2000c1e1500 */
[-C--:B------:R-:W-:Y:S02]  /*1e50*/  LEA.HI.X.SX32 R237, R223, R249.reuse, 0x1, P6 ;  /* 0x000000f9dfed7211 */ /* 0x080fe400030f0eff */
[-C--:B------:R-:W-:Y:S01]  /*1e60*/  LEA.HI.X.SX32 R211, R211, R249.reuse, 0x1, P5 ;  /* 0x000000f9d3d37211 */ /* 0x080fe200028f0eff */
[----:B------:R-:W2:Y:S01]  /*1e70*/  LDG.E.U16 R80, [R80.64] ;  /* 0x0000000450507981 */ /* 0x000ea2000c1e1500 */
[-C--:B------:R-:W-:Y:S02]  /*1e80*/  LEA.HI.X.SX32 R217, R217, R249.reuse, 0x1, P0 ;  /* 0x000000f9d9d97211 */ /* 0x080fe400000f0eff */
[----:B------:R-:W-:Y:S01]  /*1e90*/  LEA.HI.X.SX32 R223, R225, R249, 0x1, P4 ;  /* 0x000000f9e1df7211 */ /* 0x000fe200020f0eff */
[----:B------:R-:W2:Y:S01]  /*1ea0*/  LDG.E.U16 R82, [R82.64] ;  /* 0x0000000452527981 */ /* 0x000ea2000c1e1500 */
[-C--:B------:R-:W-:Y:S01]  /*1eb0*/  IADD3 R228, P5, R229, R248.reuse, RZ ;  /* 0x000000f8e5e47210 */ /* 0x080fe20007fbe0ff */
[----:B------:R-:W-:Y:S01]  /*1ec0*/  IMAD R225, R241, 0x47, RZ ;  /* 0x00000047f1e17824 */ /* 0x000fe200078e02ff */
[-C--:B------:R-:W-:Y:S01]  /*1ed0*/  IADD3 R232, P3, R233, R248.reuse, RZ ;  /* 0x000000f8e9e87210 */ /* 0x080fe20007f7e0ff */
[----:B------:R-:W2:Y:S01]  /*1ee0*/  LDG.E.U16 R84, [R84.64] ;  /* 0x0000000454547981 */ /* 0x000ea2000c1e1500 */
[-C--:B------:R-:W-:Y:S01]  /*1ef0*/  IADD3 R234, P0, R235, R248.reuse, RZ ;  /* 0x000000f8ebea7210 */ /* 0x080fe20007f1e0ff */
[----:B------:R-:W-:Y:S01]  /*1f00*/  IMAD R229, R241, 0x57, RZ ;  /* 0x00000057f1e57824 */ /* 0x000fe200078e02ff */
[-C--:B------:R-:W-:Y:S01]  /*1f10*/  IADD3 R238, P6, R239, R248.reuse, RZ ;  /* 0x000000f8efee7210 */ /* 0x080fe20007fde0ff */
[----:B------:R-:W2:Y:S01]  /*1f20*/  LDG.E.U16 R86, [R86.64] ;  /* 0x0000000456567981 */ /* 0x000ea2000c1e1500 */
[----:B------:R-:W-:Y:S01]  /*1f30*/  IADD3 R240, P4, R227, R248, RZ ;  /* 0x000000f8e3f07210 */ /* 0x000fe20007f9e0ff */
[----:B------:R-:W-:-:S02]  /*1f40*/  IMAD R227, R241, 0x4f, RZ ;  /* 0x0000004ff1e37824 */ /* 0x000fc400078e02ff */
[----:B------:R-:W2:Y:S01]  /*1f50*/  LDG.E.U16 R98, [R98.64] ;  /* 0x0000000462627981 */ /* 0x000ea2000c1e1500 */
[----:B------:R-:W-:-:S03]  /*1f60*/  IMAD R233, R241, 0x5f, RZ ;  /* 0x0000005ff1e97824 */ /* 0x000fc600078e02ff */
[----:B------:R-:W2:Y:S01]  /*1f70*/  LDG.E.U16 R100, [R100.64] ;  /* 0x0000000464647981 */ /* 0x000ea2000c1e1500 */
[----:B------:R-:W-:-:S03]  /*1f80*/  IMAD R235, R241, 0x67, RZ ;  /* 0x00000067f1eb7824 */ /* 0x000fc600078e02ff */
[----:B------:R-:W4:Y:S01]  /*1f90*/  LDG.E.U16 R102, [R102.64] ;  /* 0x0000000466667981 */ /* 0x000f22000c1e1500 */
[----:B------:R-:W-:-:S03]  /*1fa0*/  IMAD R239, R241, 0x6f, RZ ;  /* 0x0000006ff1ef7824 */ /* 0x000fc600078e02ff */
[----:B------:R-:W4:Y:S01]  /*1fb0*/  LDG.E.U16 R104, [R104.64] ;  /* 0x0000000468687981 */ /* 0x000f22000c1e1500 */
[----:B------:R-:W-:-:S03]  /*1fc0*/  IMAD R241, R241, 0x77, RZ ;  /* 0x00000077f1f17824 */ /* 0x000fc600078e02ff */
[----:B------:R-:W4:Y:S04]  /*1fd0*/  LDG.E.U16 R114, [R114.64] ;  /* 0x0000000472727981 */ /* 0x000f28000c1e1500 */
[----:B------:R-:W4:Y:S04]  /*1fe0*/  LDG.E.U16 R116, [R116.64] ;  /* 0x0000000474747981 */ /* 0x000f28000c1e1500 */
[----:B------:R-:W4:Y:S04]  /*1ff0*/  LDG.E.U16 R118, [R118.64] ;  /* 0x0000000476767981 */ /* 0x000f28000c1e1500 */
[----:B------:R-:W4:Y:S04]  /*2000*/  LDG.E.U16 R120, [R120.64] ;  /* 0x0000000478787981 */ /* 0x000f28000c1e1500 */
[----:B------:R-:W4:Y:S04]  /*2010*/  LDG.E.U16 R122, [R122.64] ;  /* 0x000000047a7a7981 */ /* 0x000f28000c1e1500 */
[----:B------:R-:W4:Y:S04]  /*2020*/  LDG.E.U16 R124, [R124.64] ;  /* 0x000000047c7c7981 */ /* 0x000f28000c1e1500 */
[----:B------:R-:W4:Y:S04]  /*2030*/  LDG.E.U16 R126, [R126.64] ;  /* 0x000000047e7e7981 */ /* 0x000f28000c1e1500 */
[----:B------:R-:W4:Y:S04]  /*2040*/  LDG.E.U16 R128, [R128.64] ;  /* 0x0000000480807981 */ /* 0x000f28000c1e1500 */
[----:B------:R-:W4:Y:S01]  /*2050*/  LDG.E.U16 R106, [R106.64] ;  /* 0x000000046a6a7981 */ /* 0x000f22000c1e1500 */
[----:B------:R-:W-:-:S03]  /*2060*/  LEA.HI.X.SX32 R225, R225, R249, 0x1, P2 ;  /* 0x000000f9e1e17211 */ /* 0x000fc600010f0eff */
        /* <DEDUP_REMOVED lines=68> */
[----:B0-----:R-:W-:-:S05]  /*24b0*/  SHF.L.U32 R11, R206, 0x1, RZ ;  /* 0x00000001ce0b7819 */ /* 0x001fca00000006ff */
[----:B---3--:R0:W-:Y:S04]  /*24c0*/  STS.U16 [R11+0x1000], R3 ;  /* 0x001000030b007388 */ /* 0x0081e80000000400 */
[----:B--2---:R-:W-:Y:S01]  /*24d0*/  STS.U16 [R11], R4 ;  /* 0x000000040b007388 */ /* 0x004fe20000000400 */
[----:B0-----:R-:W-:-:S03]  /*24e0*/  LOP3.LUT R3, R11, 0x10, RZ, 0x3c, !PT ;  /* 0x000000100b037812 */ /* 0x001fc600078e3cff */
[----:B-----5:R-:W-:Y:S04]  /*24f0*/  STS.U16 [R11+0x2000], R245 ;  /* 0x002000f50b007388 */ /* 0x020fe80000000400 */
[----:B------:R-:W-:Y:S04]  /*2500*/  STS.U16 [R11+0x4000], R244 ;  /* 0x004000f40b007388 */ /* 0x000fe80000000400 */
[----:B------:R-:W-:Y:S04]  /*2510*/  STS.U16 [R11+0x8000], R243 ;  /* 0x008000f30b007388 */ /* 0x000fe80000000400 */
[----:B------:R-:W-:Y:S04]  /*2520*/  STS.U16 [R11+0x9000], R242 ;  /* 0x009000f20b007388 */ /* 0x000fe80000000400 */
[----:B------:R-:W-:Y:S04]  /*2530*/  STS.U16 [R11+0x5000], R207 ;  /* 0x005000cf0b007388 */ /* 0x000fe80000000400 */
[----:B------:R-:W-:Y:S04]  /*2540*/  STS.U16 [R11+0xa000], R204 ;  /* 0x00a000cc0b007388 */ /* 0x000fe80000000400 */
[----:B------:R0:W-:Y:S04]  /*2550*/  STS.U16 [R11+0xb000], R9 ;  /* 0x00b000090b007388 */ /* 0x0001e80000000400 */
[----:B------:R-:W-:Y:S04]  /*2560*/  STS.U16 [R11+0x3000], R8 ;  /* 0x003000080b007388 */ /* 0x000fe80000000400 */
[----:B------:R-:W-:Y:S01]  /*2570*/  STS.U16 [R11+0x6000], R16 ;  /* 0x006000100b007388 */ /* 0x000fe20000000400 */
[----:B0-----:R-:W-:-:S03]  /*2580*/  LOP3.LUT R9, R11, 0x20, RZ, 0x3c, !PT ;  /* 0x000000200b097812 */ /* 0x001fc600078e3cff */
[----:B------:R-:W-:Y:S04]  /*2590*/  STS.U16 [R11+0xc000], R10 ;  /* 0x00c0000a0b007388 */ /* 0x000fe80000000400 */
        /* <DEDUP_REMOVED lines=19> */
[----:B------:R0:W-:Y:S04]  /*26d0*/  STS.U16 [R3+0xf200], R38 ;  /* 0x00f2002603007388 */ /* 0x0001e80000000400 */
[----:B----4-:R1:W-:Y:S01]  /*26e0*/  STS.U16 [R9+0x1400], R7 ;  /* 0x0014000709007388 */ /* 0x0103e20000000400 */
[----:B0-----:R-:W-:-:S03]  /*26f0*/  LOP3.LUT R3, R11, 0x30, RZ, 0x3c, !PT ;  /* 0x000000300b037812 */ /* 0x001fc600078e3cff */
[----:B------:R-:W-:Y:S01]  /*2700*/  STS.U16 [R9+0x2400], R62 ;  /* 0x0024003e09007388 */ /* 0x000fe20000000400 */
[----:B-1----:R-:W-:-:S03]  /*2710*/  LOP3.LUT R7, R11, 0x40, RZ, 0x3c, !PT ;  /* 0x000000400b077812 */ /* 0x002fc600078e3cff */
        /* <DEDUP_REMOVED lines=47> */
[----:B------:R0:W-:Y:S01]  /*2a10*/  STS.U16 [R3+0xa00], R5 ;  /* 0x000a000503007388 */ /* 0x0001e20000000400 */
[----:B------:R-:W-:-:S03]  /*2a20*/  MOV R13, 0x1 ;  /* 0x00000001000d7802 */ /* 0x000fc60000000f00 */
[----:B------:R-:W-:Y:S01]  /*2a30*/  STS.U16 [R3+0x1a00], R66 ;  /* 0x001a004203007388 */ /* 0x000fe20000000400 */
[C---:B0-----:R-:W-:Y:S02]  /*2a40*/  LOP3.LUT R5, R11.reuse, 0x60, RZ, 0x3c, !PT ;  /* 0x000000600b057812 */ /* 0x041fe400078e3cff */
[----:B------:R-:W-:Y:S01]  /*2a50*/  LOP3.LUT R11, R11, 0x70, RZ, 0x3c, !PT ;  /* 0x000000700b0b7812 */ /* 0x000fe200078e3cff */
        /* <DEDUP_REMOVED lines=43> */
[----:B------:R-:W-:Y:S01]  /*2d10*/  STS.U16 [R11+0xee00], R240 ;  /* 0x00ee00f00b007388 */ /* 0x000fe20000000400 */
[----:B------:R-:W-:Y:S01]  /*2d20*/  ISETP.LE.AND P0, PT, R13, c[0x0][0x1d0], PT ;  /* 0x000074000d007a0c */ /* 0x000fe20003f03270 */
[----:B------:R-:W-:Y:S01]  /*2d30*/  CS2R R144, SRZ ;  /* 0x0000000000907805 */ /* 0x000fe2000001ff00 */
[----:B------:R-:W-:Y:S01]  /*2d40*/  MOV R18, 0x3f800000 ;  /* 0x3f80000000127802 */ /* 0x000fe20000000f00 */
[----:B------:R-:W-:Y:S01]  /*2d50*/  STS.U16 [R11+0xe00], R166 ;  /* 0x000e00a60b007388 */ /* 0x000fe20000000400 */
[----:B0-----:R-:W-:Y:S01]  /*2d60*/  MOV R192, 0xff800000 ;  /* 0xff80000000c07802 */ /* 0x001fe20000000f00 */
[----:B-1----:R-:W-:Y:S01]  /*2d70*/  CS2R R146, SRZ ;  /* 0x0000000000927805 */ /* 0x002fe2000001ff00 */
[----:B--2---:R-:W-:Y:S01]  /*2d80*/  MOV R200, 0xff800000 ;  /* 0xff80000000c87802 */ /* 0x004fe20000000f00 */
[----:B------:R0:W-:Y:S01]  /*2d90*/  STS.U16 [R11+0xfe00], R184 ;  /* 0x00fe00b80b007388 */ /* 0x0001e20000000400 */
[----:B------:R-:W-:Y:S01]  /*2da0*/  MOV R197, 0xff800000 ;  /* 0xff80000000c57802 */ /* 0x000fe20000000f00 */
[----:B------:R-:W-:Y:S01]  /*2db0*/  CS2R R60, SRZ ;  /* 0x00000000003c7805 */ /* 0x000fe2000001ff00 */
[----:B------:R-:W-:Y:S01]  /*2dc0*/  MOV R17, 0x3f800000 ;  /* 0x3f80000000117802 */ /* 0x000fe20000000f00 */
[----:B------:R-:W-:Y:S01]  /*2dd0*/  CS2R R62, SRZ ;  /* 0x00000000003e7805 */ /* 0x000fe2000001ff00 */
[----:B------:R-:W-:Y:S01]  /*2de0*/  MOV R16, 0x3f800000 ;  /* 0x3f80000000107802 */ /* 0x000fe20000000f00 */
[----:B------:R-:W-:Y:S01]  /*2df0*/  CS2R R32, SRZ ;  /* 0x0000000000207805 */ /* 0x000fe2000001ff00 */
[----:B------:R-:W-:Y:S01]  /*2e00*/  MOV R15, 0x3f800000 ;  /* 0x3f800000000f7802 */ /* 0x000fe20000000f00 */
[----:B------:R-:W-:Y:S01]  /*2e10*/  CS2R R34, SRZ ;  /* 0x0000000000227805 */ /* 0x000fe2000001ff00 */
[----:B------:R-:W-:Y:S01]  /*2e20*/  CS2R R20, SRZ ;  /* 0x0000000000147805 */ /* 0x000fe2000001ff00 */
[----:B0-----:R-:W-:Y:S01]  /*2e30*/  MOV R184, 0xff800000 ;  /* 0xff80000000b87802 */ /* 0x001fe20000000f00 */
[----:B------:R-:W-:Y:S01]  /*2e40*/  CS2R R22, SRZ ;  /* 0x0000000000167805 */ /* 0x000fe2000001ff00 */
        /* <DEDUP_REMOVED lines=56> */
[----:B------:R-:W-:-:S02]  /*31d0*/  SHF.L.U32 R204, R0, 0x1, RZ ;  /* 0x0000000100cc7819 */ /* 0x000fc400000006ff */
[----:B------:R-:W-:Y:S01]  /*31e0*/  SHF.L.U32 R19, R0, 0x5, RZ ;  /* 0x0000000500137819 */ /* 0x000fe200000006ff */
[----:B------:R-:W-:Y:S05]  /*31f0*/  @!P0 BRA `(.L_x_0) ;  /* 0x0000266000008947 */ /* 0x000fea0003800000 */
[----:B------:R-:W-:Y:S01]  /*3200*/  LOP3.LUT R5, R0, 0x7f, RZ, 0xc0, !PT ;  /* 0x0000007f00057812 */ /* 0x000fe200078ec0ff */
[----:B------:R-:W-:Y:S01]  /*3210*/  IMAD R4, R2, c[0x0][0x1b0], RZ ;  /* 0x00006c0002047a24 */ /* 0x000fe200078e02ff */
[----:B------:R-:W-:Y:S01]  /*3220*/  LOP3.LUT P0, RZ, R0, 0x80, RZ, 0xc0, !PT ;  /* 0x0000008000ff7812 */ /* 0x000fe2000780c0ff */
[----:B------:R-:W-:Y:S01]  /*3230*/  CS2R R144, SRZ ;  /* 0x0000000000907805 */ /* 0x000fe2000001ff00 */
[----:B------:R-:W-:Y:S01]  /*3240*/  SHF.L.U32 R6, R5, 0x1, RZ ;  /* 0x0000000105067819 */ /* 0x000fe200000006ff */
[----:B------:R-:W-:Y:S01]  /*3250*/  CS2R R146, SRZ ;  /* 0x0000000000927805 */ /* 0x000fe2000001ff00 */
[----:B------:R-:W-:Y:S01]  /*3260*/  SEL R3, RZ, 0x110, !P0 ;  /* 0x00000110ff037807 */ /* 0x000fe20004000000 */
[----:B------:R-:W-:Y:S01]  /*3270*/  CS2R R60, SRZ ;  /* 0x00000000003c7805 */ /* 0x000fe2000001ff00 */
[----:B------:R-:W-:Y:S01]  /*3280*/  LOP3.LUT R7, R204, 0x10, RZ, 0xc0, !PT ;  /* 0x00000010cc077812 */ /* 0x000fe200078ec0ff */
[----:B------:R-:W-:Y:S01]  /*3290*/  CS2R R62, SRZ ;  /* 0x00000000003e7805 */ /* 0x000fe2000001ff00 */
[----:B------:R-:W-:Y:S01]  /*32a0*/  LOP3.LUT R44, R0, 0x7, RZ, 0xc0, !PT ;  /* 0x00000007002c7812 */ /* 0x000fe200078ec0ff */
[----:B------:R-:W-:Y:S01]  /*32b0*/  CS2R R32, SRZ ;  /* 0x0000000000207805 */ /* 0x000fe2000001ff00 */
[----:B------:R-:W-:Y:S01]  /*32c0*/  LOP3.LUT R6, R3, R6, RZ, 0x3c, !PT ;  /* 0x0000000603067212 */ /* 0x000fe200078e3cff */
[----:B------:R-:W-:Y:S01]  /*32d0*/  IMAD R3, R2, c[0x0][0x1a0], RZ ;  /* 0x0000680002037a24 */ /* 0x000fe200078e02ff */
[----:B------:R-:W-:Y:S01]  /*32e0*/  LOP3.LUT R8, R0, 0xf, RZ, 0xc0, !PT ;  /* 0x0000000f00087812 */ /* 0x000fe200078ec0ff */
[----:B------:R-:W-:Y:S01]  /*32f0*/  IMAD R9, R44, 0x210, RZ ;  /* 0x000002102c097824 */ /* 0x000fe200078e02ff */
[--C-:B------:R-:W-:Y:S01]  /*3300*/  LOP3.LUT R10, R7, 0xe0, R0.reuse, 0xf8, !PT ;  /* 0x000000e0070a7812 */ /* 0x100fe200078ef800 */
[----:B------:R-:W-:Y:S01]  /*3310*/  IMAD R7, R5, c[0x0][0x1a8], RZ ;  /* 0x00006a0005077a24 */ /* 0x000fe200078e02ff */
[----:B------:R-:W-:Y:S01]  /*3320*/  SHF.L.U32 R5, R3, 0x1, RZ ;  /* 0x0000000103057819 */ /* 0x000fe200000006ff */
[----:B------:R-:W-:Y:S01]  /*3330*/  IMAD R11, R8, c[0x0][0x1b4], RZ ;  /* 0x00006d00080b7a24 */ /* 0x000fe200078e02ff */
[----:B------:R-:W-:Y:S01]  /*3340*/  LOP3.LUT R13, R9, R10, RZ, 0x3c, !PT ;  /* 0x0000000a090d7212 */ /* 0x000fe200078e3cff */
[----:B------:R-:W-:Y:S01]  /*3350*/  IMAD.HI R3, R3, 0x2, RZ ;  /* 0x0000000203037827 */ /* 0x000fe200078e02ff */
[C---:B------:R-:W-:Y:S01]  /*3360*/  SHF.L.U32 R8, R7.reuse, 0x1, RZ ;  /* 0x0000000107087819 */ /* 0x040fe200000006ff */
[----:B------:R-:W-:Y:S01]  /*3370*/  CS2R R34, SRZ ;  /* 0x0000000000227805 */ /* 0x000fe2000001ff00 */
[----:B------:R-:W-:Y:S01]  /*3380*/  SHF.L.U32 R9, R4, 0x1, RZ ;  /* 0x0000000104097819 */ /* 0x000fe200000006ff */
[----:B------:R-:W-:Y:S01]  /*3390*/  IMAD.HI R10, R7, 0x2, RZ ;  /* 0x00000002070a7827 */ /* 0x000fe200078e02ff */
[----:B------:R-:W-:Y:S01]  /*33a0*/  IADD3 R236, P0, P1, R8, c[0x0][0x168], R5 ;  /* 0x00005a0008ec7a10 */ /* 0x000fe2000791e005 */
[----:B------:R-:W-:Y:S01]  /*33b0*/  CS2R R24, SRZ ;  /* 0x0000000000187805 */ /* 0x000fe2000001ff00 */
[--C-:B------:R-:W-:Y:S01]  /*33c0*/  SHF.R.U32.HI R5, RZ, 0x7, R0.reuse ;  /* 0x00000007ff057819 */ /* 0x100fe20000011600 */
[C---:B------:R-:W-:Y:S01]  /*33d0*/  IMAD.HI R8, R11.reuse, 0x2, RZ ;  /* 0x000000020b087827 */ /* 0x040fe200078e02ff */
[--C-:B------:R-:W-:Y:S01]  /*33e0*/  SHF.R.S32.HI R7, RZ, 0x2, R0.reuse ;  /* 0x00000002ff077819 */ /* 0x100fe20000011400 */
[----:B------:R-:W-:Y:S01]  /*33f0*/  CS2R R26, SRZ ;  /* 0x00000000001a7805 */ /* 0x000fe2000001ff00 */
[----:B------:R-:W-:Y:S01]  /*3400*/  SHF.L.U32 R12, R11, 0x1, RZ ;  /* 0x000000010b0c7819 */ /* 0x000fe200000006ff */
[----:B------:R-:W-:Y:S01]  /*3410*/  CS2R R28, SRZ ;  /* 0x00000000001c7805 */ /* 0x000fe2000001ff00 */
[----:B------:R-:W-:Y:S01]  /*3420*/  IADD3.X R18, R10, c[0x0][0x16c], R3, P0, P1 ;  /* 0x00005b000a127a10 */ /* 0x000fe200007e2403 */
[----:B------:R-:W-:Y:S01]  /*3430*/  CS2R R30, SRZ ;  /* 0x00000000001e7805 */ /* 0x000fe2000001ff00 */
[----:B------:R-:W-:Y:S01]  /*3440*/  SGXT.U32 R3, R5, 0x1 ;  /* 0x000000010503781a */ /* 0x000fe20000000000 */
[----:B------:R-:W-:Y:S01]  /*3450*/  IMAD.HI R5, R4, 0x2, RZ ;  /* 0x0000000204057827 */ /* 0x000fe200078e02ff */
[----:B------:R-:W-:Y:S01]  /*3460*/  SGXT R7, R7, 0x1 ;  /* 0x000000010707781a */ /* 0x000fe20000000200 */
[----:B------:R-:W-:Y:S01]  /*3470*/  CS2R R36, SRZ ;  /* 0x0000000000247805 */ /* 0x000fe2000001ff00 */
[----:B------:R-:W-:Y:S01]  /*3480*/  IADD3 R220, P2, P3, R12, c[0x0][0x170], R9 ;  /* 0x00005c000cdc7a10 */ /* 0x000fe20007b5e009 */
[----:B------:R-:W-:Y:S01]  /*3490*/  IMAD R4, R3, c[0x0][0x1a4], RZ ;  /* 0x0000690003047a24 */ /* 0x000fe200078e02ff */
[----:B------:R-:W-:Y:S01]  /*34a0*/  SHF.R.U32.HI R9, RZ, 0x4, R0 ;  /* 0x00000004ff097819 */ /* 0x000fe20000011600 */
[----:B------:R-:W-:Y:S01]  /*34b0*/  CS2R R38, SRZ ;  /* 0x0000000000267805 */ /* 0x000fe2000001ff00 */
[----:B------:R-:W-:Y:S01]  /*34c0*/  LOP3.LUT R10, R7, 0x90, RZ, 0xc0, !PT ;  /* 0x00000090070a7812 */ /* 0x000fe200078ec0ff */
[----:B------:R-:W-:Y:S01]  /*34d0*/  CS2R R40, SRZ ;  /* 0x0000000000287805 */ /* 0x000fe2000001ff00 */
[----:B------:R-:W-:Y:S01]  /*34e0*/  MOV R20, c[0x0][0x1a4] ;  /* 0x0000690000147a02 */ /* 0x000fe20000000f00 */
[----:B------:R-:W-:Y:S01]  /*34f0*/  CS2R R42, SRZ ;  /* 0x00000000002a7805 */ /* 0x000fe2000001ff00 */
[----:B------:R-:W-:Y:S01]  /*3500*/  SGXT.U32 R3, R9, 0x4 ;  /* 0x000000040903781a */ /* 0x000fe20000000000 */
[----:B------:R-:W-:Y:S01]  /*3510*/  CS2R R168, SRZ ;  /* 0x0000000000a87805 */ /* 0x000fe2000001ff00 */
[----:B------:R-:W-:Y:S01]  /*3520*/  IADD3.X R16, R8, c[0x0][0x174], R5, P2, P3 ;  /* 0x00005d0008107a10 */ /* 0x000fe200017e6405 */
[----:B------:R-:W-:Y:S01]  /*3530*/  CS2R R170, SRZ ;  /* 0x0000000000aa7805 */ /* 0x000fe2000001ff00 */
[----:B------:R-:W-:Y:S01]  /*3540*/  LOP3.LUT R7, R10, 0x60, R19, 0xf8, !PT ;  /* 0x000000600a077812 */ /* 0x000fe200078ef813 */
[----:B------:R-:W-:Y:S01]  /*3550*/  IMAD R11, R3, c[0x0][0x1b8], RZ ;  /* 0x00006e00030b7a24 */ /* 0x000fe200078e02ff */
[----:B------:R-:W-:Y:S01]  /*3560*/  LEA R5, R20, R4, 0x1 ;  /* 0x0000000414057211 */ /* 0x000fe200078e08ff */
[----:B------:R-:W-:Y:S01]  /*3570*/  CS2R R56, SRZ ;  /* 0x0000000000387805 */ /* 0x000fe2000001ff00 */
[----:B------:R-:W-:Y:S01]  /*3580*/  LOP3.LUT R8, R0, 0x10, RZ, 0xc0, !PT ;  /* 0x0000001000087812 */ /* 0x000fe200078ec0ff */
[----:B------:R-:W-:Y:S01]  /*3590*/  CS2R R58, SRZ ;  /* 0x00000000003a7805 */ /* 0x000fe2000001ff00 */
[----:B------:R-:W-:Y:S01]  /*35a0*/  LOP3.LUT R9, R7, 0x10, R204, 0x78, !PT ;  /* 0x0000001007097812 */ /* 0x000fe200078e78cc */
[----:B------:R-:W-:Y:S01]  /*35b0*/  CS2R R52, SRZ ;  /* 0x0000000000347805 */ /* 0x000fe2000001ff00 */
[----:B------:R-:W-:Y:S01]  /*35c0*/  LEA R3, R20, R5, 0x1 ;  /* 0x0000000514037211 */ /* 0x000fe200078e08ff */
[----:B------:R-:W-:Y:S01]  /*35d0*/  CS2R R54, SRZ ;  /* 0x0000000000367805 */ /* 0x000fe2000001ff00 */
[C---:B------:R-:W-:Y:S01]  /*35e0*/  LEA R7, R8.reuse, R13, 0x8 ;  /* 0x0000000d08077211 */ /* 0x040fe200078e40ff */
[----:B------:R-:W-:Y:S01]  /*35f0*/  CS2R R148, SRZ ;  /* 0x0000000000947805 */ /* 0x000fe2000001ff00 */
[----:B------:R-:W-:Y:S01]  /*3600*/  LEA R8, R8, R9, 0x4 ;  /* 0x0000000908087211 */ /* 0x000fe200078e20ff */
[----:B------:R-:W-:Y:S01]  /*3610*/  CS2R R150, SRZ ;  /* 0x0000000000967805 */ /* 0x000fe2000001ff00 */
[----:B------:R-:W-:Y:S01]  /*3620*/  LEA R9, R20, R3, 0x1 ;  /* 0x0000000314097211 */ /* 0x000fe200078e08ff */
[----:B------:R-:W-:Y:S01]  /*3630*/  CS2R R72, SRZ ;  /* 0x0000000000487805 */ /* 0x000fe2000001ff00 */
[-C--:B------:R-:W-:Y:S01]  /*3640*/  LEA R250, P1, R4, R236.reuse, 0x1 ;  /* 0x000000ec04fa7211 */ /* 0x080fe200078208ff */
[----:B------:R-:W-:Y:S01]  /*3650*/  CS2R R74, SRZ ;  /* 0x00000000004a7805 */ /* 0x000fe2000001ff00 */
[----:B------:R-:W-:Y:S01]  /*3660*/  LEA R10, R20, R9, 0x1 ;  /* 0x00000009140a7211 */ /* 0x000fe200078e08ff */
[----:B------:R-:W-:Y:S01]  /*3670*/  CS2R R76, SRZ ;  /* 0x00000000004c7805 */ /* 0x000fe2000001ff00 */
[----:B------:R-:W-:Y:S01]  /*3680*/  MOV R22, c[0x0][0x1b8] ;  /* 0x00006e0000167a02 */ /* 0x000fe20000000f00 */
[----:B------:R-:W-:Y:S01]  /*3690*/  CS2R R78, SRZ ;  /* 0x00000000004e7805 */ /* 0x000fe2000001ff00 */
[C---:B------:R-:W-:Y:S01]  /*36a0*/  LEA R248, P2, R5.reuse, R236, 0x1 ;  /* 0x000000ec05f87211 */ /* 0x040fe200078408ff */
[----:B------:R-:W-:Y:S01]  /*36b0*/  CS2R R68, SRZ ;  /* 0x0000000000447805 */ /* 0x000fe2000001ff00 */
[----:B------:R-:W-:Y:S01]  /*36c0*/  LEA.HI.X.SX32 R251, R4, R18, 0x1, P1 ;  /* 0x0000001204fb7211 */ /* 0x000fe200008f0eff */
[----:B------:R-:W-:Y:S01]  /*36d0*/  CS2R R70, SRZ ;  /* 0x0000000000467805 */ /* 0x000fe2000001ff00 */
[----:B------:R-:W-:Y:S01]  /*36e0*/  LEA R4, R20, R10, 0x1 ;  /* 0x0000000a14047211 */ /* 0x000fe200078e08ff */
[----:B------:R-:W-:Y:S01]  /*36f0*/  CS2R R64, SRZ ;  /* 0x0000000000407805 */ /* 0x000fe2000001ff00 */
[----:B------:R-:W-:Y:S01]  /*3700*/  LEA R12, R22, R11, 0x4 ;  /* 0x0000000b160c7211 */ /* 0x000fe200078e20ff */
[----:B------:R-:W-:Y:S01]  /*3710*/  CS2R R66, SRZ ;  /* 0x0000000000427805 */ /* 0x000fe2000001ff00 */
[----:B------:R-:W-:Y:S01]  /*3720*/  LEA.HI.X.SX32 R249, R5, R18, 0x1, P2 ;  /* 0x0000001205f97211 */ /* 0x000fe200010f0eff */
[----:B------:R-:W-:Y:S01]  /*3730*/  CS2R R164, SRZ ;  /* 0x0000000000a47805 */ /* 0x000fe2000001ff00 */
[----:B------:R-:W-:Y:S01]  /*3740*/  LEA R246, P1, R3, R236, 0x1 ;  /* 0x000000ec03f67211 */ /* 0x000fe200078208ff */
[----:B------:R-:W-:Y:S01]  /*3750*/  CS2R R166, SRZ ;  /* 0x0000000000a67805 */ /* 0x000fe2000001ff00 */
[----:B------:R-:W-:Y:S01]  /*3760*/  LEA R5, R20, R4, 0x1 ;  /* 0x0000000414057211 */ /* 0x000fe200078e08ff */
[----:B------:R-:W-:Y:S01]  /*3770*/  CS2R R80, SRZ ;  /* 0x0000000000507805 */ /* 0x000fe2000001ff00 */
[----:B------:R-:W-:Y:S01]  /*3780*/  LEA R13, R22, R12, 0x4 ;  /* 0x0000000c160d7211 */ /* 0x000fe200078e20ff */
[----:B------:R-:W-:Y:S01]  /*3790*/  CS2R R82, SRZ ;  /* 0x0000000000527805 */ /* 0x000fe2000001ff00 */
[----:B------:R-:W-:Y:S01]  /*37a0*/  LEA R244, P2, R9, R236, 0x1 ;  /* 0x000000ec09f47211 */ /* 0x000fe200078408ff */
[----:B------:R-:W-:Y:S01]  /*37b0*/  CS2R R84, SRZ ;  /* 0x0000000000547805 */ /* 0x000fe2000001ff00 */
[-C--:B------:R-:W-:Y:S01]  /*37c0*/  LEA.HI.X.SX32 R247, R3, R18.reuse, 0x1, P1 ;  /* 0x0000001203f77211 */ /* 0x080fe200008f0eff */
[----:B------:R-:W-:Y:S01]  /*37d0*/  CS2R R86, SRZ ;  /* 0x0000000000567805 */ /* 0x000fe2000001ff00 */
[----:B------:R-:W-:Y:S01]  /*37e0*/  LEA R3, R20, R5, 0x1 ;  /* 0x0000000514037211 */ /* 0x000fe200078e08ff */
[----:B------:R-:W-:Y:S01]  /*37f0*/  CS2R R88, SRZ ;  /* 0x0000000000587805 */ /* 0x000fe2000001ff00 */
[----:B------:R-:W-:Y:S01]  /*3800*/  LEA R14, R22, R13, 0x4 ;  /* 0x0000000d160e7211 */ /* 0x000fe200078e20ff */
[----:B------:R-:W-:Y:S01]  /*3810*/  CS2R R20, SRZ ;  /* 0x0000000000147805 */ /* 0x000fe2000001ff00 */
[----:B------:R-:W-:Y:S01]  /*3820*/  LEA.HI.X.SX32 R245, R9, R18, 0x1, P2 ;  /* 0x0000001209f57211 */ /* 0x000fe200010f0eff */
[----:B------:R-:W-:Y:S01]  /*3830*/  CS2R R90, SRZ ;  /* 0x00000000005a7805 */ /* 0x000fe2000001ff00 */
[-C--:B------:R-:W-:Y:S01]  /*3840*/  LEA R242, P1, R10, R236.reuse, 0x1 ;  /* 0x000000ec0af27211 */ /* 0x080fe200078208ff */
[----:B------:R-:W-:Y:S01]  /*3850*/  CS2R R92, SRZ ;  /* 0x00000000005c7805 */ /* 0x000fe2000001ff00 */
[-C--:B------:R-:W-:Y:S01]  /*3860*/  LEA R240, P2, R4, R236.reuse, 0x1 ;  /* 0x000000ec04f07211 */ /* 0x080fe200078408ff */
[----:B------:R-:W-:Y:S01]  /*3870*/  CS2R R94, SRZ ;  /* 0x00000000005e7805 */ /* 0x000fe2000001ff00 */
[-C--:B------:R-:W-:Y:S01]  /*3880*/  LEA R238, P3, R5, R236.reuse, 0x1 ;  /* 0x000000ec05ee7211 */ /* 0x080fe200078608ff */
[----:B------:R-:W-:Y:S01]  /*3890*/  CS2R R96, SRZ ;  /* 0x0000000000607805 */ /* 0x000fe2000001ff00 */
[C---:B------:R-:W-:Y:S01]  /*38a0*/  LEA R236, P4, R3.reuse, R236, 0x1 ;  /* 0x000000ec03ec7211 */ /* 0x040fe200078808ff */
[----:B------:R-:W-:Y:S01]  /*38b0*/  CS2R R98, SRZ ;  /* 0x0000000000627805 */ /* 0x000fe2000001ff00 */
[C---:B------:R-:W-:Y:S01]  /*38c0*/  LEA R15, R22.reuse, R14, 0x4 ;  /* 0x0000000e160f7211 */ /* 0x040fe200078e20ff */
[----:B------:R-:W-:Y:S01]  /*38d0*/  CS2R R100, SRZ ;  /* 0x0000000000647805 */ /* 0x000fe2000001ff00 */
[-C--:B------:R-:W-:Y:S01]  /*38e0*/  LEA.HI.X.SX32 R237, R3, R18.reuse, 0x1, P4 ;  /* 0x0000001203ed7211 */ /* 0x080fe200020f0eff */
        /* <DEDUP_REMOVED lines=9> */
[----:B------:R-:W-:Y:S01]  /*3980*/  LEA.HI.X.SX32 R229, R14, R16, 0x1, P2 ;  /* 0x000000100ee57211 */ /* 0x000fe200010f0eff */
[----:B------:R-:W-:Y:S01]  /*3990*/  CS2R R112, SRZ ;  /* 0x0000000000707805 */ /* 0x000fe2000001ff00 */
[-C--:B------:R-:W-:Y:S01]  /*39a0*/  LEA R222, P2, R4, R220.reuse, 0x1 ;  /* 0x000000dc04de7211 */ /* 0x080fe200078408ff */
[----:B------:R-:W-:Y:S01]  /*39b0*/  CS2R R114, SRZ ;  /* 0x0000000000727805 */ /* 0x000fe2000001ff00 */
[----:B------:R-:W-:Y:S01]  /*39c0*/  LEA R234, P0, R11, R220, 0x1 ;  /* 0x000000dc0bea7211 */ /* 0x000fe200078008ff */
[----:B------:R-:W-:Y:S01]  /*39d0*/  CS2R R116, SRZ ;  /* 0x0000000000747805 */ /* 0x000fe2000001ff00 */
[----:B------:R-:W-:Y:S01]  /*39e0*/  LEA.HI.X.SX32 R239, R5, R18, 0x1, P3 ;  /* 0x0000001205ef7211 */ /* 0x000fe200018f0eff */
[----:B------:R-:W-:Y:S01]  /*39f0*/  CS2R R118, SRZ ;  /* 0x0000000000767805 */ /* 0x000fe2000001ff00 */
[----:B------:R-:W-:Y:S01]  /*3a00*/  LEA R5, R22, R4, 0x4 ;  /* 0x0000000416057211 */ /* 0x000fe200078e20ff */
[----:B------:R-:W-:Y:S01]  /*3a10*/  CS2R R120, SRZ ;  /* 0x0000000000787805 */ /* 0x000fe2000001ff00 */
[----:B------:R-:W-:Y:S01]  /*3a20*/  LEA.HI.X.SX32 R223, R4, R16, 0x1, P2 ;  /* 0x0000001004df7211 */ /* 0x000fe200010f0eff */
[----:B------:R-:W-:Y:S01]  /*3a30*/  CS2R R22, SRZ ;  /* 0x0000000000167805 */ /* 0x000fe2000001ff00 */
[----:B------:R-:W-:Y:S01]  /*3a40*/  SHF.R.S32.HI R4, RZ, 0x6, R0 ;  /* 0x00000006ff047819 */ /* 0x000fe20000011400 */
[----:B------:R-:W-:Y:S01]  /*3a50*/  CS2R R122, SRZ ;  /* 0x00000000007a7805 */ /* 0x000fe2000001ff00 */
[----:B------:R-:W-:Y:S01]  /*3a60*/  LEA.HI.X.SX32 R243, R10, R18, 0x1, P1 ;  /* 0x000000120af37211 */ /* 0x000fe200008f0eff */
[----:B------:R-:W-:Y:S01]  /*3a70*/  CS2R R124, SRZ ;  /* 0x00000000007c7805 */ /* 0x000fe2000001ff00 */
[----:B------:R-:W-:Y:S01]  /*3a80*/  LEA.HI.X.SX32 R235, R11, R16, 0x1, P0 ;  /* 0x000000100beb7211 */ /* 0x000fe200000f0eff */
[----:B------:R-:W-:Y:S01]  /*3a90*/  IMAD R11, R44, 0x110, RZ ;  /* 0x000001102c0b7824 */ /* 0x000fe200078e02ff */
[-C--:B------:R-:W-:Y:S01]  /*3aa0*/  LEA R232, P1, R12, R220.reuse, 0x1 ;  /* 0x000000dc0ce87211 */ /* 0x080fe200078208ff */
[----:B------:R-:W-:Y:S01]  /*3ab0*/  CS2R R126, SRZ ;  /* 0x00000000007e7805 */ /* 0x000fe2000001ff00 */
[C---:B------:R-:W-:Y:S01]  /*3ac0*/  LEA R230, P0, R13.reuse, R220, 0x1 ;  /* 0x000000dc0de67211 */ /* 0x040fe200078008ff */
[----:B------:R-:W-:Y:S01]  /*3ad0*/  CS2R R128, SRZ ;  /* 0x0000000000807805 */ /* 0x000fe2000001ff00 */
[----:B------:R-:W-:Y:S01]  /*3ae0*/  SGXT R4, R4, 0x1 ;  /* 0x000000010404781a */ /* 0x000fe20000000200 */
[----:B------:R-:W-:Y:S01]  /*3af0*/  CS2R R130, SRZ ;  /* 0x0000000000827805 */ /* 0x000fe2000001ff00 */
[-C--:B------:R-:W-:Y:S01]  /*3b00*/  LEA.HI.X.SX32 R233, R12, R16.reuse, 0x1, P1 ;  /* 0x000000100ce97211 */ /* 0x080fe200008f0eff */
[----:B------:R-:W-:Y:S01]  /*3b10*/  CS2R R132, SRZ ;  /* 0x0000000000847805 */ /* 0x000fe2000001ff00 */
[----:B------:R-:W-:Y:S01]  /*3b20*/  LEA.HI.X.SX32 R231, R13, R16, 0x1, P0 ;  /* 0x000000100de77211 */ /* 0x000fe200000f0eff */
[----:B------:R-:W-:Y:S01]  /*3b30*/  CS2R R134, SRZ ;  /* 0x0000000000867805 */ /* 0x000fe2000001ff00 */
[-C--:B------:R-:W-:Y:S01]  /*3b40*/  LEA R226, P0, R15, R220.reuse, 0x1 ;  /* 0x000000dc0fe27211 */ /* 0x080fe200078008ff */
[----:B------:R-:W-:Y:S01]  /*3b50*/  CS2R R140, SRZ ;  /* 0x00000000008c7805 */ /* 0x000fe2000001ff00 */
[-C--:B------:R-:W-:Y:S01]  /*3b60*/  LEA R224, P1, R3, R220.reuse, 0x1 ;  /* 0x000000dc03e07211 */ /* 0x080fe200078208ff */
[----:B------:R-:W-:Y:S01]  /*3b70*/  CS2R R142, SRZ ;  /* 0x00000000008e7805 */ /* 0x000fe2000001ff00 */
[----:B------:R-:W-:-:S02]  /*3b80*/  LEA R220, P3, R5, R220, 0x1 ;  /* 0x000000dc05dc7211 */ /* 0x000fc400078608ff */
[----:B------:R-:W-:Y:S02]  /*3b90*/  LOP3.LUT R13, R4, 0x90, RZ, 0xc0, !PT ;  /* 0x00000090040d7812 */ /* 0x000fe400078ec0ff */
[--C-:B------:R-:W-:Y:S02]  /*3ba0*/  LOP3.LUT R10, R11, 0x30, R204.reuse, 0x78, !PT ;  /* 0x000000300b0a7812 */ /* 0x100fe400078e78cc */
[-C--:B------:R-:W-:Y:S02]  /*3bb0*/  LEA.HI.X.SX32 R227, R15, R16.reuse, 0x1, P0 ;  /* 0x000000100fe37211 */ /* 0x080fe400000f0eff */
[-C--:B------:R-:W-:Y:S02]  /*3bc0*/  LEA.HI.X.SX32 R225, R3, R16.reuse, 0x1, P1 ;  /* 0x0000001003e17211 */ /* 0x080fe400008f0eff */
[----:B------:R-:W-:Y:S02]  /*3bd0*/  LEA.HI.X.SX32 R221, R5, R16, 0x1, P3 ;  /* 0x0000001005dd7211 */ /* 0x000fe400018f0eff */
[----:B------:R-:W-:-:S02]  /*3be0*/  LOP3.LUT R11, R13, 0x17e, R204, 0x78, !PT ;  /* 0x0000017e0d0b7812 */ /* 0x000fc400078e78cc */
[----:B------:R-:W-:Y:S02]  /*3bf0*/  MOV R210, 0xff800000 ;  /* 0xff80000000d27802 */ /* 0x000fe40000000f00 */
[----:B------:R-:W-:Y:S02]  /*3c00*/  MOV R18, 0x3f800000 ;  /* 0x3f80000000127802 */ /* 0x000fe40000000f00 */
[----:B------:R-:W-:Y:S02]  /*3c10*/  MOV R9, RZ ;  /* 0x000000ff00097202 */ /* 0x000fe40000000f00 */
[----:B------:R-:W-:Y:S02]  /*3c20*/  MOV R5, RZ ;  /* 0x000000ff00057202 */ /* 0x000fe40000000f00 */
[----:B------:R-:W-:Y:S02]  /*3c30*/  MOV R3, RZ ;  /* 0x000000ff00037202 */ /* 0x000fe40000000f00 */
[----:B------:R-:W-:-:S02]  /*3c40*/  MOV R17, 0x3f800000 ;  /* 0x3f80000000117802 */ /* 0x000fc40000000f00 */
[----:B------:R-:W-:Y:S02]  /*3c50*/  MOV R16, 0x3f800000 ;  /* 0x3f80000000107802 */ /* 0x000fe40000000f00 */
[----:B------:R-:W-:Y:S02]  /*3c60*/  MOV R15, 0x3f800000 ;  /* 0x3f800000000f7802 */ /* 0x000fe40000000f00 */
[----:B------:R-:W-:Y:S02]  /*3c70*/  MOV R209, 0xff800000 ;  /* 0xff80000000d17802 */ /* 0x000fe40000000f00 */
[----:B------:R-:W-:Y:S02]  /*3c80*/  MOV R208, 0xff800000 ;  /* 0xff80000000d07802 */ /* 0x000fe40000000f00 */
[----:B------:R-:W-:Y:S02]  /*3c90*/  MOV R207, 0xff800000 ;  /* 0xff80000000cf7802 */ /* 0x000fe40000000f00 */
[----:B------:R-:W-:-:S02]  /*3ca0*/  LOP3.LUT R12, R6, 0x20, RZ, 0x3c, !PT ;  /* 0x00000020060c7812 */ /* 0x000fc400078e3cff */
[C---:B------:R-:W-:Y:S02]  /*3cb0*/  LOP3.LUT R13, R6.reuse, 0x40, RZ, 0x3c, !PT ;  /* 0x00000040060d7812 */ /* 0x040fe400078e3cff */
[----:B------:R-:W-:Y:S02]  /*3cc0*/  LOP3.LUT R14, R6, 0x60, RZ, 0x3c, !PT ;  /* 0x00000060060e7812 */ /* 0x000fe400078e3cff */
[----:B------:R-:W-:Y:S02]  /*3cd0*/  LOP3.LUT R4, R10, 0x40, RZ, 0x3c, !PT ;  /* 0x000000400a047812 */ /* 0x000fe400078e3cff */
.L_x_1:
[----:B------:R-:W-:-:S04]  /*3ce0*/  IMAD.WIDE R44, R9, 0x2, R250 ;  /* 0x00000002092c7825 */ /* 0x000fc800078e02fa */
[C---:B------:R-:W-:Y:S02]  /*3cf0*/  IMAD.WIDE R136, R9.reuse, 0x2, R242 ;  /* 0x0000000209887825 */ /* 0x040fe400078e02f2 */
[----:B------:R-:W2:Y:S02]  /*3d00*/  LDG.E.U16 R45, [R44.64] ;  /* 0x000000042c2d7981 */ /* 0x000ea4000c1e1500 */
[C---:B------:R-:W-:Y:S02]  /*3d10*/  IMAD.WIDE R138, R9.reuse, 0x2, R240 ;  /* 0x00000002098a7825 */ /* 0x040fe400078e02f0 */
[----:B------:R-:W3:Y:S02]  /*3d20*/  LDG.E.U16 R137, [R136.64] ;  /* 0x0000000488897981 */ /* 0x000ee4000c1e1500 */
[C---:B------:R-:W-:Y:S02]  /*3d30*/  IMAD.WIDE R46, R9.reuse, 0x2, R248 ;  /* 0x00000002092e7825 */ /* 0x040fe400078e02f8 */
[----:B------:R-:W4:Y:S02]  /*3d40*/  LDG.E.U16 R139, [R138.64] ;  /* 0x000000048a8b7981 */ /* 0x000f24000c1e1500 */
[----:B------:R-:W-:-:S02]  /*3d50*/  IMAD.WIDE R48, R9, 0x2, R246 ;  /* 0x0000000209307825 */ /* 0x000fc400078e02f6 */
[----:B------:R-:W5:Y:S02]  /*3d60*/  LDG.E.U16 R173, [R46.64] ;  /* 0x000000042ead7981 */ /* 0x000f64000c1e1500 */
[C---:B------:R-:W-:Y:S02]  /*3d70*/  IMAD.WIDE R152, R9.reuse, 0x2, R238 ;  /* 0x0000000209987825 */ /* 0x040fe400078e02ee */
[----:B------:R-:W5:Y:S02]  /*3d80*/  LDG.E.U16 R48, [R48.64] ;  /* 0x0000000430307981 */ /* 0x000f64000c1e1500 */
[C---:B------:R-:W-:Y:S02]  /*3d90*/  IMAD.WIDE R50, R9.reuse, 0x2, R244 ;  /* 0x0000000209327825 */ /* 0x040fe400078e02f4 */
[----:B------:R-:W5:Y:S02]  /*3da0*/  LDG.E.U16 R172, [R152.64] ;  /* 0x0000000498ac7981 */ /* 0x000f64000c1e1500 */
[----:B------:R-:W-:-:S02]  /*3db0*/  IMAD.WIDE R154, R9, 0x2, R236 ;  /* 0x00000002099a7825 */ /* 0x000fc400078e02ec */
[----:B------:R-:W5:Y:S04]  /*3dc0*/  LDG.E.U16 R51, [R50.64] ;  /* 0x0000000432337981 */ /* 0x000f68000c1e1500 */
[----:B------:R-:W5:Y:S04]  /*3dd0*/  LDG.E.U16 R175, [R154.64] ;  /* 0x000000049aaf7981 */ /* 0x000f68000c1e1500 */
[----:B------:R-:W-:Y:S01]  /*3de0*/  BAR.SYNC.DEFER_BLOCKING 0x0 ;  /* 0x0000000000007b1d */ /* 0x000fe20000010000 */
[----:B------:R-:W-:-:S04]  /*3df0*/  IMAD.WIDE R212, R5, 0x2, R234 ;  /* 0x0000000205d47825 */ /* 0x000fc800078e02ea */
[----:B------:R-:W-:-:S04]  /*3e00*/  IMAD.WIDE R218, R5, 0x2, R224 ;  /* 0x0000000205da7825 */ /* 0x000fc800078e02e0 */
[----:B------:R-:W-:-:S04]  /*3e10*/  IMAD.WIDE R190, R5, 0x2, R232 ;  /* 0x0000000205be7825 */ /* 0x000fc800078e02e8 */
[----:B------:R-:W-:-:S04]  /*3e20*/  IMAD.WIDE R188, R5, 0x2, R230 ;  /* 0x0000000205bc7825 */ /* 0x000fc800078e02e6 */
[----:B------:R-:W-:-:S04]  /*3e30*/  IMAD.WIDE R186, R5, 0x2, R228 ;  /* 0x0000000205ba7825 */ /* 0x000fc800078e02e4 */
[C---:B------:R-:W-:Y:S01]  /*3e40*/  IMAD.WIDE R184, R5.reuse, 0x2, R226 ;  /* 0x0000000205b87825 */ /* 0x040fe200078e02e2 */
[----:B--2---:R-:W-:Y:S04]  /*3e50*/  STS.U16 [R6+0x10000], R45 ;  /* 0x0100002d06007388 */ /* 0x004fe80000000400 */
[----:B---3--:R-:W-:Y:S04]  /*3e60*/  STS.U16 [R6+0x10800], R137 ;  /* 0x0108008906007388 */ /* 0x008fe80000000400 */
[----:B----4-:R-:W-:Y:S04]  /*3e70*/  STS.U16 [R12+0x10a00], R139 ;  /* 0x010a008b0c007388 */ /* 0x010fe80000000400 */
[----:B-----5:R-:W-:Y:S04]  /*3e80*/  STS.U16 [R12+0x10200], R173 ;  /* 0x010200ad0c007388 */ /* 0x020fe80000000400 */
[----:B------:R-:W-:Y:S04]  /*3e90*/  STS.U16 [R13+0x10400], R48 ;  /* 0x010400300d007388 */ /* 0x000fe80000000400 */
[----:B------:R-:W-:Y:S04]  /*3ea0*/  STS.U16 [R13+0x10c00], R172 ;  /* 0x010c00ac0d007388 */ /* 0x000fe80000000400 */
[----:B------:R-:W-:Y:S04]  /*3eb0*/  STS.U16 [R14+0x10600], R51 ;  /* 0x010600330e007388 */ /* 0x000fe80000000400 */
[----:B------:R-:W-:Y:S04]  /*3ec0*/  STS.U16 [R14+0x10e00], R175 ;  /* 0x010e00af0e007388 */ /* 0x000fe80000000400 */
[----:B------:R-:W-:Y:S06]  /*3ed0*/  BAR.SYNC.DEFER_BLOCKING 0x0 ;  /* 0x0000000000007b1d */ /* 0x000fec0000010000 */
[----:B------:R-:W-:Y:S04]  /*3ee0*/  LDSM.16.MT88.4 R152, [R7] ;  /* 0x000000000798783b */ /* 0x000fe80000004200 */
[----:B------:R-:W0:Y:S04]  /*3ef0*/  LDSM.16.M88.4 R156, [R10+0x10000] ;  /* 0x010000000a9c783b */ /* 0x000e280000000200 */
[----:B------:R-:W1:Y:S04]  /*3f00*/  LDSM.16.M88.4 R44, [R10+0x10800] ;  /* 0x010800000a2c783b */ /* 0x000e680000000200 */
[----:B------:R-:W2:Y:S04]  /*3f10*/  LDSM.16.MT88.4 R160, [R7+0x2000] ;  /* 0x0020000007a0783b */ /* 0x000ea80000004200 */
[----:B------:R-:W-:Y:S04]  /*3f20*/  LDSM.16.MT88.4 R176, [R7+0x4000] ;  /* 0x0040000007b0783b */ /* 0x000fe80000004200 */
[----:B------:R-:W3:Y:S04]  /*3f30*/  LDSM.16.M88.4 R136, [R4+0x10000] ;  /* 0x010000000488783b */ /* 0x000ee80000000200 */
[----:B------:R-:W2:Y:S04]  /*3f40*/  LDSM.16.M88.4 R48, [R4+0x10800] ;  /* 0x010800000430783b */ /* 0x000ea80000000200 */
[----:B------:R-:W-:Y:S04]  /*3f50*/  LDSM.16.MT88.4 R180, [R7+0x8000] ;  /* 0x0080000007b4783b */ /* 0x000fe80000004200 */
[----:B------:R-:W-:Y:S04]  /*3f60*/  LDSM.16.M88.4 R172, [R10+0x10080] ;  /* 0x010080000aac783b */ /* 0x000fe80000000200 */
[----:B------:R5:W4:Y:S04]  /*3f70*/  LDG.E.U16 R212, [R212.64] ;  /* 0x00000004d4d47981 */ /* 0x000b28000c1e1500 */
[----:B------:R1:W4:Y:S01]  /*3f80*/  LDG.E.U16 R211, [R190.64] ;  /* 0x00000004bed37981 */ /* 0x000322000c1e1500 */
[C---:B0-----:R-:W-:Y:S03]  /*3f90*/  HMMA.16816.F32 R200, R152.reuse, R156, RZ ;  /* 0x0000009c98c8723c */ /* 0x041fe600000018ff */
[----:B------:R0:W4:Y:S04]  /*3fa0*/  LDG.E.U16 R215, [R188.64] ;  /* 0x00000004bcd77981 */ /* 0x000128000c1e1500 */
[----:B------:R0:W4:Y:S01]  /*3fb0*/  LDG.E.U16 R214, [R186.64] ;  /* 0x00000004bad67981 */ /* 0x000122000c1e1500 */
[----:B-1----:R-:W-:Y:S03]  /*3fc0*/  HMMA.16816.F32 R152, R152, R44, RZ ;  /* 0x0000002c9898723c */ /* 0x002fe600000018ff */
[----:B-----5:R0:W5:Y:S04]  /*3fd0*/  LDG.E.U16 R213, [R184.64] ;  /* 0x00000004b8d57981 */ /* 0x020168000c1e1500 */
[----:B------:R-:W4:Y:S04]  /*3fe0*/  LDG.E.U16 R218, [R218.64] ;  /* 0x00000004dada7981 */ /* 0x000f28000c1e1500 */
[----:B------:R-:W-:Y:S04]  /*3ff0*/  LDSM.16.MT88.4 R192, [R7+0x2100] ;  /* 0x0021000007c0783b */ /* 0x000fe80000004200 */
[----:B0-----:R-:W-:Y:S01]  /*4000*/  LDSM.16.M88.4 R184, [R4+0x10080] ;  /* 0x0100800004b8783b */ /* 0x001fe20000000200 */
[C---:B--2---:R-:W-:Y:S03]  /*4010*/  HMMA.16816.F32 R200, R160.reuse, R158, R200 ;  /* 0x0000009ea0c8723c */ /* 0x044fe600000018c8 */
[----:B------:R-:W-:Y:S05]  /*4020*/  LDSM.16.M88.4 R188, [R4+0x10880] ;  /* 0x0108800004bc783b */ /* 0x000fea0000000200 */
[----:B------:R-:W-:Y:S01]  /*4030*/  HMMA.16816.F32 R160, R160, R46, R152 ;  /* 0x0000002ea0a0723c */ /* 0x000fe20000001898 */
[----:B------:R-:W0:Y:S11]  /*4040*/  LDSM.16.MT88.4 R152, [R7+0x6000] ;  /* 0x006000000798783b */ /* 0x000e360000004200 */
[----:B------:R-:W-:Y:S04]  /*4050*/  @!UPT UIADD3 URZ, URZ, URZ, URZ ;  /* 0x0000003f3f3ff290 */ /* 0x000fe8000fffe03f */
[C---:B---3--:R-:W-:Y:S08]  /*4060*/  HMMA.16816.F32 R200, R176.reuse, R136, R200 ;  /* 0x00000088b0c8723c */ /* 0x048ff000000018c8 */
[----:B------:R-:W-:Y:S01]  /*4070*/  HMMA.16816.F32 R176, R176, R48, R160 ;  /* 0x00000030b0b0723c */ /* 0x000fe200000018a0 */
[----:B------:R-:W1:Y:S11]  /*4080*/  LDSM.16.M88.4 R160, [R10+0x10880] ;  /* 0x010880000aa0783b */ /* 0x000e760000000200 */
[----:B------:R-:W-:Y:S04]  /*4090*/  @!UPT UIADD3 URZ, URZ, URZ, URZ ;  /* 0x0000003f3f3ff290 */ /* 0x000fe8000fffe03f */
[C---:B0-----:R-:W-:Y:S08]  /*40a0*/  HMMA.16816.F32 R200, R152.reuse, R138, R200 ;  /* 0x0000008a98c8723c */ /* 0x041ff000000018c8 */
[----:B------:R-:W-:Y:S07]  /*40b0*/  HMMA.16816.F32 R152, R152, R50, R176 ;  /* 0x000000329898723c */ /* 0x000fee00000018b0 */
[----:B------:R-:W-:-:S04]  /*40c0*/  IMAD.WIDE R178, R5, 0x2, R222 ;  /* 0x0000000205b27825 */ /* 0x000fc800078e02de */
[----:B------:R-:W-:Y:S01]  /*40d0*/  IMAD.WIDE R176, R5, 0x2, R220 ;  /* 0x0000000205b07825 */ /* 0x000fe200078e02dc */
[----:B------:R0:W2:Y:S04]  /*40e0*/  LDG.E.U16 R217, [R178.64] ;  /* 0x00000004b2d97981 */ /* 0x0000a8000c1e1500 */
[----:B------:R0:W3:Y:S01]  /*40f0*/  LDG.E.U16 R216, [R176.64] ;  /* 0x00000004b0d87981 */ /* 0x0000e2000c1e1500 */
[C---:B------:R-:W-:Y:S08]  /*4100*/  HMMA.16816.F32 R200, R180.reuse, R172, R200 ;  /* 0x000000acb4c8723c */ /* 0x040ff000000018c8 */
[----:B-1----:R-:W-:Y:S01]  /*4110*/  HMMA.16816.F32 R180, R180, R160, R152 ;  /* 0x000000a0b4b4723c */ /* 0x002fe20000001898 */
[----:B0-----:R-:W0:Y:S04]  /*4120*/  LDSM.16.MT88.4 R176, [R7+0xa000] ;  /* 0x00a0000007b0783b */ /* 0x001e280000004200 */
[----:B------:R-:W1:Y:S11]  /*4130*/  LDSM.16.MT88.4 R152, [R7+0x100] ;  /* 0x000100000798783b */ /* 0x000e760000004200 */
[C---:B0-----:R-:W-:Y:S08]  /*4140*/  HMMA.16816.F32 R200, R176.reuse, R174, R200 ;  /* 0x000000aeb0c8723c */ /* 0x041ff000000018c8 */
[----:B------:R-:W-:Y:S01]  /*4150*/  HMMA.16816.F32 R176, R176, R162, R180 ;  /* 0x000000a2b0b0723c */ /* 0x000fe200000018b4 */
[----:B------:R-:W0:Y:S07]  /*4160*/  LDSM.16.MT88.4 R180, [R7+0xc000] ;  /* 0x00c0000007b4783b */ /* 0x000e2e0000004200 */
[C---:B-1----:R-:W-:Y:S08]  /*4170*/  HMMA.16816.F32 R196, R152.reuse, R156, RZ ;  /* 0x0000009c98c4723c */ /* 0x042ff000000018ff */
[----:B------:R-:W-:Y:S11]  /*4180*/  HMMA.16816.F32 R152, R152, R44, RZ ;  /* 0x0000002c9898723c */ /* 0x000ff600000018ff */
[----:B------:R-:W-:Y:S05]  /*4190*/  @!UPT UIADD3 URZ, URZ, URZ, URZ ;  /* 0x0000003f3f3ff290 */ /* 0x000fea000fffe03f */
[----:B------:R-:W-:Y:S01]  /*41a0*/  HMMA.16816.F32 R196, R192, R158, R196 ;  /* 0x0000009ec0c4723c */ /* 0x000fe200000018c4 */
[----:B------:R-:W1:Y:S07]  /*41b0*/  LDSM.16.MT88.4 R156, [R7+0xe000] ;  /* 0x00e00000079c783b */ /* 0x000e6e0000004200 */
[C---:B0-----:R-:W-:Y:S08]  /*41c0*/  HMMA.16816.F32 R200, R180.reuse, R184, R200 ;  /* 0x000000b8b4c8723c */ /* 0x041ff000000018c8 */
[----:B------:R-:W-:Y:S01]  /*41d0*/  HMMA.16816.F32 R176, R180, R188, R176 ;  /* 0x000000bcb4b0723c */ /* 0x000fe200000018b0 */
[----:B------:R-:W0:Y:S07]  /*41e0*/  LDSM.16.MT88.4 R180, [R7+0x4100] ;  /* 0x0041000007b4783b */ /* 0x000e2e0000004200 */
[----:B------:R-:W-:Y:S01]  /*41f0*/  HMMA.16816.F32 R152, R192, R46, R152 ;  /* 0x0000002ec098723c */ /* 0x000fe20000001898 */
[----:B------:R-:W0:Y:S07]  /*4200*/  LDSM.16.MT88.4 R44, [R7+0x6100] ;  /* 0x00610000072c783b */ /* 0x000e2e0000004200 */
[C---:B-1----:R-:W-:Y:S08]  /*4210*/  HMMA.16816.F32 R200, R156.reuse, R186, R200 ;  /* 0x000000ba9cc8723c */ /* 0x042ff000000018c8 */
[----:B------:R-:W-:Y:S08]  /*4220*/  HMMA.16816.F32 R176, R156, R190, R176 ;  /* 0x000000be9cb0723c */ /* 0x000ff000000018b0 */
[----:B0-----:R-:W-:Y:S08]  /*4230*/  HMMA.16816.F32 R152, R180, R48, R152 ;  /* 0x00000030b498723c */ /* 0x001ff00000001898 */
[----:B------:R-:W-:-:S02]  /*4240*/  FMUL R48, R200, c[0x0][0x188] ;  /* 0x00006200c8307a20 */ /* 0x000fc40000400000 */
[----:B------:R-:W-:-:S05]  /*4250*/  FMUL R49, R201, c[0x0][0x188] ;  /* 0x00006200c9317a20 */ /* 0x000fca0000400000 */
[----:B------:R-:W-:Y:S01]  /*4260*/  FMNMX R49, R48, R49, !PT ;  /* 0x0000003130317209 */ /* 0x000fe20007800000 */
[----:B------:R-:W-:Y:S01]  /*4270*/  FMUL R48, R176, c[0x0][0x188] ;  /* 0x00006200b0307a20 */ /* 0x000fe20000400000 */
[----:B------:R-:W-:Y:S04]  /*4280*/  HMMA.16816.F32 R196, R180, R136, R196 ;  /* 0x00000088b4c4723c */ /* 0x000fe800000018c4 */
[----:B------:R-:W-:Y:S01]  /*4290*/  FMNMX R49, R48, R49, !PT ;  /* 0x0000003130317209 */ /* 0x000fe20007800000 */
[----:B------:R-:W-:-:S05]  /*42a0*/  FMUL R48, R177, c[0x0][0x188] ;  /* 0x00006200b1307a20 */ /* 0x000fca0000400000 */
[----:B------:R-:W-:-:S05]  /*42b0*/  FMNMX R48, R48, R49, !PT ;  /* 0x0000003130307209 */ /* 0x000fca0007800000 */
[----:B------:R-:W0:Y:S01]  /*42c0*/  SHFL.BFLY PT, R49, R48, 0x2, 0x1f ;  /* 0x0c401f0030317f89 */ /* 0x000e2200000e0000 */
[C---:B------:R-:W-:Y:S08]  /*42d0*/  HMMA.16816.F32 R152, R44.reuse, R50, R152 ;  /* 0x000000322c98723c */ /* 0x040ff00000001898 */
[----:B------:R-:W-:Y:S01]  /*42e0*/  HMMA.16816.F32 R196, R44, R138, R196 ;  /* 0x0000008a2cc4723c */ /* 0x000fe200000018c4 */
[----:B------:R-:W1:Y:S06]  /*42f0*/  LDSM.16.MT88.4 R136, [R7+0x8100] ;  /* 0x008100000788783b */ /* 0x000e6c0000004200 */
[----:B------:R-:W-:-:S02]  /*4300*/  FMUL R44, R202, c[0x0][0x188] ;  /* 0x00006200ca2c7a20 */ /* 0x000fc40000400000 */
[----:B------:R-:W-:-:S05]  /*4310*/  FMUL R45, R203, c[0x0][0x188] ;  /* 0x00006200cb2d7a20 */ /* 0x000fca0000400000 */
[----:B------:R-:W-:Y:S01]  /*4320*/  FMNMX R45, R44, R45, !PT ;  /* 0x0000002d2c2d7209 */ /* 0x000fe20007800000 */
[----:B------:R-:W-:Y:S01]  /*4330*/  FMUL R44, R178, c[0x0][0x188] ;  /* 0x00006200b22c7a20 */ /* 0x000fe20000400000 */
[----:B0-----:R-:W-:Y:S01]  /*4340*/  FMNMX R157, R48, R49, !PT ;  /* 0x00000031309d7209 */ /* 0x001fe20007800000 */
[----:B------:R-:W-:-:S03]  /*4350*/  FMUL R49, R179, c[0x0][0x188] ;  /* 0x00006200b3317a20 */ /* 0x000fc60000400000 */
[----:B------:R-:W-:Y:S01]  /*4360*/  FMNMX R50, R44, R45, !PT ;  /* 0x0000002d2c327209 */ /* 0x000fe20007800000 */
[----:B------:R-:W0:Y:S03]  /*4370*/  SHFL.BFLY PT, R158, R157, 0x1, 0x1f ;  /* 0x0c201f009d9e7f89 */ /* 0x000e2600000e0000 */
[----:B------:R-:W-:Y:S01]  /*4380*/  FMNMX R156, R49, R50, !PT ;  /* 0x00000032319c7209 */ /* 0x000fe20007800000 */
[----:B------:R-:W-:Y:S04]  /*4390*/  LDSM.16.MT88.4 R44, [R7+0xa100] ;  /* 0x00a10000072c783b */ /* 0x000fe80000004200 */
[----:B------:R-:W0:Y:S04]  /*43a0*/  SHFL.BFLY PT, R159, R156, 0x2, 0x1f ;  /* 0x0c401f009c9f7f89 */ /* 0x000e2800000e0000 */
[----:B------:R-:W-:Y:S01]  /*43b0*/  LDSM.16.MT88.4 R48, [R7+0xc100] ;  /* 0x00c100000730783b */ /* 0x000fe20000004200 */
[C---:B-1----:R-:W-:Y:S08]  /*43c0*/  HMMA.16816.F32 R196, R136.reuse, R172, R196 ;  /* 0x000000ac88c4723c */ /* 0x042ff000000018c4 */
[----:B------:R-:W-:Y:S07]  /*43d0*/  HMMA.16816.F32 R152, R136, R160, R152 ;  /* 0x000000a08898723c */ /* 0x000fee0000001898 */
[----:B0-----:R-:W-:-:S02]  /*43e0*/  FMNMX R137, R157, R158, !PT ;  /* 0x0000009e9d897209 */ /* 0x001fc40007800000 */
[----:B------:R-:W-:Y:S02]  /*43f0*/  FMNMX R136, R156, R159, !PT ;  /* 0x0000009f9c887209 */ /* 0x000fe40007800000 */
[----:B------:R-:W-:-:S03]  /*4400*/  FMNMX R192, R137, R210, !PT ;  /* 0x000000d289c07209 */ /* 0x000fc60007800000 */
[----:B------:R-:W0:Y:S02]  /*4410*/  SHFL.BFLY PT, R137, R136, 0x1, 0x1f ;  /* 0x0c201f0088897f89 */ /* 0x000e2400000e0000 */
[----:B------:R-:W-:Y:S01]  /*4420*/  HMMA.16816.F32 R196, R44, R174, R196 ;  /* 0x000000ae2cc4723c */ /* 0x000fe200000018c4 */
[----:B------:R-:W-:-:S04]  /*4430*/  FFMA R200, R200, c[0x0][0x188], -R192 ;  /* 0x00006200c8c87a23 */ /* 0x000fc800000008c0 */
[----:B------:R-:W-:-:S03]  /*4440*/  FMUL R193, R200, 1.4426950216293334961 ;  /* 0x3fb8aa3bc8c17820 */ /* 0x000fc60000400000 */
[----:B------:R-:W-:Y:S01]  /*4450*/  HMMA.16816.F32 R152, R44, R162, R152 ;  /* 0x000000a22c98723c */ /* 0x000fe20000001898 */
[----:B0-----:R-:W-:Y:S02]  /*4460*/  FMNMX R200, R136, R137, !PT ;  /* 0x0000008988c87209 */ /* 0x001fe40007800000 */
[----:B------:R-:W0:Y:S11]  /*4470*/  LDSM.16.MT88.4 R136, [R7+0xe100] ;  /* 0x00e100000788783b */ /* 0x000e360000004200 */
[----:B------:R-:W-:Y:S02]  /*4480*/  @!UPT UIADD3 URZ, URZ, URZ, URZ ;  /* 0x0000003f3f3ff290 */ /* 0x000fe4000fffe03f */
[C---:B------:R-:W-:Y:S01]  /*4490*/  HMMA.16816.F32 R196, R48.reuse, R184, R196 ;  /* 0x000000b830c4723c */ /* 0x040fe200000018c4 */
[----:B------:R-:W-:Y:S07]  /*44a0*/  BAR.SYNC.DEFER_BLOCKING 0x0 ;  /* 0x0000000000007b1d */ /* 0x000fee0000010000 */
[----:B------:R-:W-:Y:S11]  /*44b0*/  HMMA.16816.F32 R152, R48, R188, R152 ;  /* 0x000000bc3098723c */ /* 0x000ff60000001898 */
[----:B------:R-:W-:Y:S05]  /*44c0*/  @!UPT UIADD3 URZ, URZ, URZ, URZ ;  /* 0x0000003f3f3ff290 */ /* 0x000fea000fffe03f */
[C---:B0-----:R-:W-:Y:S08]  /*44d0*/  HMMA.16816.F32 R184, R136.reuse, R186, R196 ;  /* 0x000000ba88b8723c */ /* 0x041ff000000018c4 */
[----:B------:R-:W-:Y:S01]  /*44e0*/  HMMA.16816.F32 R188, R136, R190, R152 ;  /* 0x000000be88bc723c */ /* 0x000fe20000001898 */
[----:B----4-:R-:W-:Y:S04]  /*44f0*/  STS.U16 [R11+0x10000], R212 ;  /* 0x010000d40b007388 */ /* 0x010fe80000000400 */
[----:B------:R0:W-:Y:S04]  /*4500*/  STS.U16 [R11+0x10200], R211 ;  /* 0x010200d30b007388 */ /* 0x0001e80000000400 */
[----:B------:R-:W-:Y:S04]  /*4510*/  STS.U16 [R11+0x10400], R215 ;  /* 0x010400d70b007388 */ /* 0x000fe80000000400 */
[----:B------:R-:W-:Y:S03]  /*4520*/  STS.U16 [R11+0x10600], R214 ;  /* 0x010600d60b007388 */ /* 0x000fe60000000400 */
[----:B------:R-:W-:Y:S01]  /*4530*/  FMUL R136, R184, c[0x0][0x188] ;  /* 0x00006200b8887a20 */ /* 0x000fe20000400000 */
[----:B-----5:R-:W-:Y:S01]  /*4540*/  STS.U16 [R11+0x10800], R213 ;  /* 0x010800d50b007388 */ /* 0x020fe20000000400 */
[----:B------:R-:W-:-:S03]  /*4550*/  FMUL R137, R185, c[0x0][0x188] ;  /* 0x00006200b9897a20 */ /* 0x000fc60000400000 */
[----:B------:R-:W-:Y:S04]  /*4560*/  STS.U16 [R11+0x10a00], R218 ;  /* 0x010a00da0b007388 */ /* 0x000fe80000000400 */
[----:B--2---:R-:W-:Y:S01]  /*4570*/  STS.U16 [R11+0x10c00], R217 ;  /* 0x010c00d90b007388 */ /* 0x004fe20000000400 */
[----:B------:R-:W-:-:S03]  /*4580*/  FMUL R138, R188, c[0x0][0x188] ;  /* 0x00006200bc8a7a20 */ /* 0x000fc60000400000 */
[----:B---3--:R-:W-:Y:S01]  /*4590*/  STS.U16 [R11+0x10e00], R216 ;  /* 0x010e00d80b007388 */ /* 0x008fe20000000400 */
[----:B------:R-:W-:-:S03]  /*45a0*/  FMNMX R139, R136, R137, !PT ;  /* 0x00000089888b7209 */ /* 0x000fc60007800000 */
[----:B------:R-:W-:Y:S01]  /*45b0*/  BAR.SYNC.DEFER_BLOCKING 0x0 ;  /* 0x0000000000007b1d */ /* 0x000fe20000010000 */
[----:B------:R-:W-:Y:S01]  /*45c0*/  FMUL R198, R189, c[0x0][0x188] ;  /* 0x00006200bdc67a20 */ /* 0x000fe20000400000 */
[----:B------:R-:W-:Y:S02]  /*45d0*/  FMNMX R139, R138, R139, !PT ;  /* 0x0000008b8a8b7209 */ /* 0x000fe40007800000 */
[----:B------:R-:W-:Y:S02]  /*45e0*/  FMNMX R200, R200, R209, !PT ;  /* 0x000000d1c8c87209 */ /* 0x000fe40007800000 */
[----:B------:R-:W-:Y:S01]  /*45f0*/  FMNMX R198, R198, R139, !PT ;  /* 0x0000008bc6c67209 */ /* 0x000fe20007800000 */
[----:B------:R-:W-:Y:S02]  /*4600*/  FADD R44, -R192, R210 ;  /* 0x000000d2c02c7221 */ /* 0x000fe40000000100 */
[----:B------:R-:W-:Y:S02]  /*4610*/  FMUL R136, R186, c[0x0][0x188] ;  /* 0x00006200ba887a20 */ /* 0x000fe40000400000 */
[----:B------:R-:W-:-:S02]  /*4620*/  FMUL R137, R187, c[0x0][0x188] ;  /* 0x00006200bb897a20 */ /* 0x000fc40000400000 */
[--C-:B------:R-:W-:Y:S02]  /*4630*/  FFMA R176, R176, c[0x0][0x188], -R192.reuse ;  /* 0x00006200b0b07a23 */ /* 0x100fe400000008c0 */
[----:B------:R-:W-:Y:S02]  /*4640*/  FFMA R177, R177, c[0x0][0x188], -R192 ;  /* 0x00006200b1b17a23 */ /* 0x000fe400000008c0 */
[----:B------:R-:W-:Y:S01]  /*4650*/  FFMA R179, R179, c[0x0][0x188], -R200 ;  /* 0x00006200b3b37a23 */ /* 0x000fe200000008c8 */
[----:B------:R-:W1:Y:S01]  /*4660*/  SHFL.BFLY PT, R199, R198, 0x2, 0x1f ;  /* 0x0c401f00c6c77f89 */ /* 0x000e6200000e0000 */
[----:B------:R-:W-:Y:S01]  /*4670*/  FFMA R201, R201, c[0x0][0x188], -R192 ;  /* 0x00006200c9c97a23 */ /* 0x000fe200000008c0 */
[----:B------:R-:W-:Y:S01]  /*4680*/  FMNMX R136, R136, R137, !PT ;  /* 0x0000008988887209 */ /* 0x000fe20007800000 */
[----:B------:R-:W-:Y:S02]  /*4690*/  FMUL R46, R44, 1.4426950216293334961 ;  /* 0x3fb8aa3b2c2e7820 */ /* 0x000fe40000400000 */
[----:B------:R-:W-:Y:S01]  /*46a0*/  FMUL R176, R176, 1.4426950216293334961 ;  /* 0x3fb8aa3bb0b07820 */ /* 0x000fe20000400000 */
[----:B------:R-:W-:Y:S01]  /*46b0*/  LDSM.16.M88.4 R172, [R8+0x10600] ;  /* 0x0106000008ac783b */ /* 0x000fe20000000200 */
[----:B------:R-:W-:-:S02]  /*46c0*/  FMUL R177, R177, 1.4426950216293334961 ;  /* 0x3fb8aa3bb1b17820 */ /* 0x000fc40000400000 */
[--C-:B------:R-:W-:Y:S01]  /*46d0*/  FFMA R44, R202, c[0x0][0x188], -R200.reuse ;  /* 0x00006200ca2c7a23 */ /* 0x100fe200000008c8 */
[----:B------:R-:W-:Y:S01]  /*46e0*/  LDSM.16.M88.4 R160, [R8+0x10800] ;  /* 0x0108000008a0783b */ /* 0x000fe20000000200 */
[--C-:B------:R-:W-:Y:S02]  /*46f0*/  FFMA R45, R203, c[0x0][0x188], -R200.reuse ;  /* 0x00006200cb2d7a23 */ /* 0x100fe400000008c8 */
[----:B------:R-:W-:Y:S01]  /*4700*/  FFMA R178, R178, c[0x0][0x188], -R200 ;  /* 0x00006200b2b27a23 */ /* 0x000fe200000008c8 */
[----:B------:R-:W-:Y:S01]  /*4710*/  LDSM.16.M88.4 R152, [R8+0x10e00] ;  /* 0x010e00000898783b */ /* 0x000fe20000000200 */
[----:B------:R-:W-:Y:S02]  /*4720*/  FADD R48, -R200, R209 ;  /* 0x000000d1c8307221 */ /* 0x000fe40000000100 */
[----:B------:R-:W-:Y:S02]  /*4730*/  FMUL R156, R179, 1.4426950216293334961 ;  /* 0x3fb8aa3bb39c7820 */ /* 0x000fe40000400000 */
[----:B------:R-:W-:Y:S01]  /*4740*/  FMUL R197, R190, c[0x0][0x188] ;  /* 0x00006200bec57a20 */ /* 0x000fe20000400000 */
[----:B------:R-:W-:Y:S01]  /*4750*/  MUFU.EX2 R195, R176 ;  /* 0x000000b000c37308 */ /* 0x000fe20000000800 */
[----:B------:R-:W-:-:S02]  /*4760*/  FMUL R194, R201, 1.4426950216293334961 ;  /* 0x3fb8aa3bc9c27820 */ /* 0x000fc40000400000 */
[----:B------:R-:W-:Y:S01]  /*4770*/  FMUL R203, R44, 1.4426950216293334961 ;  /* 0x3fb8aa3b2ccb7820 */ /* 0x000fe20000400000 */
[----:B------:R-:W-:Y:S01]  /*4780*/  FMNMX R197, R197, R136, !PT ;  /* 0x00000088c5c57209 */ /* 0x000fe20007800000 */
[----:B------:R-:W-:Y:S01]  /*4790*/  FMUL R210, R45, 1.4426950216293334961 ;  /* 0x3fb8aa3b2dd27820 */ /* 0x000fe20000400000 */
[----:B------:R-:W-:Y:S01]  /*47a0*/  LDSM.16.M88.4 R136, [R8+0x10c00] ;  /* 0x010c00000888783b */ /* 0x000fe20000000200 */
[----:B0-----:R-:W-:Y:S01]  /*47b0*/  FMUL R211, R178, 1.4426950216293334961 ;  /* 0x3fb8aa3bb2d37820 */ /* 0x001fe20000400000 */
[----:B------:R0:W-:Y:S01]  /*47c0*/  MUFU.EX2 R201, R177 ;  /* 0x000000b100c97308 */ /* 0x0001e20000000800 */
[----:B------:R-:W-:Y:S02]  /*47d0*/  FMUL R209, R48, 1.4426950216293334961 ;  /* 0x3fb8aa3b30d17820 */ /* 0x000fe40000400000 */
[----:B------:R-:W-:Y:S05]  /*47e0*/  LDSM.16.M88.4 R48, [R8+0x10200] ;  /* 0x010200000830783b */ /* 0x000fea0000000200 */
[----:B------:R2:W3:Y:S01]  /*47f0*/  MUFU.EX2 R202, R46 ;  /* 0x0000002e00ca7308 */ /* 0x0004e20000000800 */
[----:B0-----:R-:W-:Y:S07]  /*4800*/  LDSM.16.M88.4 R176, [R8+0x10400] ;  /* 0x0104000008b0783b */ /* 0x001fee0000000200 */
[----:B------:R0:W-:Y:S01]  /*4810*/  MUFU.EX2 R196, R156 ;  /* 0x0000009c00c47308 */ /* 0x0001e20000000800 */
[----:B--2---:R-:W2:Y:S01]  /*4820*/  LDSM.16.M88.4 R44, [R8+0x10000] ;  /* 0x01000000082c783b */ /* 0x004ea20000000200 */
[----:B------:R-:W-:-:S03]  /*4830*/  FMUL R212, R191, c[0x0][0x188] ;  /* 0x00006200bfd47a20 */ /* 0x000fc60000400000 */
[----:B0-----:R-:W0:Y:S02]  /*4840*/  LDSM.16.M88.4 R156, [R8+0x10a00] ;  /* 0x010a0000089c783b */ /* 0x001e240000000200 */
[----:B------:R-:W-:Y:S01]  /*4850*/  FMNMX R197, R212, R197, !PT ;  /* 0x000000c5d4c57209 */ /* 0x000fe20007800000 */
[----:B------:R-:W-:Y:S01]  /*4860*/  MUFU.EX2 R193, R193 ;  /* 0x000000c100c17308 */ /* 0x000fe20000000800 */
[----:B-1----:R-:W-:-:S03]  /*4870*/  FMNMX R198, R198, R199, !PT ;  /* 0x000000c7c6c67209 */ /* 0x002fc60007800000 */
[----:B------:R-:W1:Y:S04]  /*4880*/  SHFL.BFLY PT, R199, R197, 0x2, 0x1f ;  /* 0x0c401f00c5c77f89 */ /* 0x000e6800000e0000 */
[----:B------:R-:W4:Y:S08]  /*4890*/  MUFU.EX2 R194, R194 ;  /* 0x000000c200c27308 */ /* 0x000f300000000800 */
[----:B------:R-:W-:Y:S08]  /*48a0*/  MUFU.EX2 R203, R203 ;  /* 0x000000cb00cb7308 */ /* 0x000ff00000000800 */
[----:B------:R-:W5:Y:S08]  /*48b0*/  MUFU.EX2 R210, R210 ;  /* 0x000000d200d27308 */ /* 0x000f700000000800 */
[----:B------:R-:W0:Y:S08]  /*48c0*/  MUFU.EX2 R211, R211 ;  /* 0x000000d300d37308 */ /* 0x000e300000000800 */
[----:B------:R-:W1:Y:S01]  /*48d0*/  MUFU.EX2 R209, R209 ;  /* 0x000000d100d17308 */ /* 0x000e620000000800 */
[----:B------:R-:W2:Y:S01]  /*48e0*/  SHFL.BFLY PT, R212, R198, 0x1, 0x1f ;  /* 0x0c201f00c6d47f89 */ /* 0x000ea200000e0000 */
[----:B---3--:R-:W-:Y:S01]  /*48f0*/  FMUL R144, R202, R144 ;  /* 0x00000090ca907220 */ /* 0x008fe20000400000 */
[----:B----4-:R-:W-:Y:S01]  /*4900*/  F2FP.PACK_AB R180, R194, R193 ;  /* 0x000000c1c2b4723e */ /* 0x010fe200000000ff */
[----:B------:R-:W-:Y:S01]  /*4910*/  FMUL R145, R202, R145 ;  /* 0x00000091ca917220 */ /* 0x000fe20000400000 */
[----:B-----5:R-:W-:Y:S01]  /*4920*/  F2FP.PACK_AB R181, R210, R203 ;  /* 0x000000cbd2b5723e */ /* 0x020fe200000000ff */
[C---:B------:R-:W-:Y:S01]  /*4930*/  FMUL R60, R202.reuse, R60 ;  /* 0x0000003cca3c7220 */ /* 0x040fe20000400000 */
[----:B------:R-:W-:Y:S01]  /*4940*/  F2FP.PACK_AB R182, R201, R195 ;  /* 0x000000c3c9b6723e */ /* 0x000fe200000000ff */
[----:B------:R-:W-:Y:S01]  /*4950*/  FMUL R61, R202, R61 ;  /* 0x0000003dca3d7220 */ /* 0x000fe20000400000 */
[----:B0-----:R-:W-:Y:S01]  /*4960*/  F2FP.PACK_AB R183, R196, R211 ;  /* 0x000000d3c4b7723e */ /* 0x001fe200000000ff */
[----:B------:R-:W-:-:S02]  /*4970*/  FMUL R32, R202, R32 ;  /* 0x00000020ca207220 */ /* 0x000fc40000400000 */
[C---:B------:R-:W-:Y:S02]  /*4980*/  FMUL R33, R202.reuse, R33 ;  /* 0x00000021ca217220 */ /* 0x040fe40000400000 */
[----:B------:R-:W-:Y:S02]  /*4990*/  FMUL R20, R202, R20 ;  /* 0x00000014ca147220 */ /* 0x000fe40000400000 */
[C---:B-1----:R-:W-:Y:S02]  /*49a0*/  FMUL R146, R209.reuse, R146 ;  /* 0x00000092d1927220 */ /* 0x042fe40000400000 */
[C---:B------:R-:W-:Y:S02]  /*49b0*/  FMUL R147, R209.reuse, R147 ;  /* 0x00000093d1937220 */ /* 0x040fe40000400000 */
[C---:B------:R-:W-:Y:S02]  /*49c0*/  FMUL R62, R209.reuse, R62 ;  /* 0x0000003ed13e7220 */ /* 0x040fe40000400000 */
[----:B------:R-:W-:-:S02]  /*49d0*/  FMUL R63, R209, R63 ;  /* 0x0000003fd13f7220 */ /* 0x000fc40000400000 */
[C---:B------:R-:W-:Y:S02]  /*49e0*/  FMUL R34, R209.reuse, R34 ;  /* 0x00000022d1227220 */ /* 0x040fe40000400000 */
[C---:B------:R-:W-:Y:S02]  /*49f0*/  FMUL R35, R209.reuse, R35 ;  /* 0x00000023d1237220 */ /* 0x040fe40000400000 */
[C---:B------:R-:W-:Y:S02]  /*4a00*/  FMUL R21, R202.reuse, R21 ;  /* 0x00000015ca157220 */ /* 0x040fe40000400000 */
[C---:B------:R-:W-:Y:S02]  /*4a10*/  FMUL R22, R209.reuse, R22 ;  /* 0x00000016d1167220 */ /* 0x040fe40000400000 */
[----:B------:R-:W-:Y:S02]  /*4a20*/  FMUL R23, R209, R23 ;  /* 0x00000017d1177220 */ /* 0x000fe40000400000 */
        /* <DEDUP_REMOVED lines=45> */
[----:B------:R-:W-:Y:S02]  /*4d00*/  FMUL R65, R202, R65 ;  /* 0x00000041ca417220 */ /* 0x000fe40000400000 */
[C---:B------:R-:W-:Y:S02]  /*4d10*/  FMUL R66, R209.reuse, R66 ;  /* 0x00000042d1427220 */ /* 0x040fe40000400000 */
[----:B------:R-:W-:Y:S01]  /*4d20*/  FMUL R67, R209, R67 ;  /* 0x00000043d1437220 */ /* 0x000fe20000400000 */
[C---:B--2---:R-:W-:Y:S08]  /*4d30*/  HMMA.16816.F32 R144, R180.reuse, R44, R144 ;  /* 0x0000002cb490723c */ /* 0x044ff00000001890 */
[C---:B------:R-:W-:Y:S08]  /*4d40*/  HMMA.16816.F32 R60, R180.reuse, R46, R60 ;  /* 0x0000002eb43c723c */ /* 0x040ff0000000183c */
        /* <DEDUP_REMOVED lines=13> */
[----:B------:R-:W-:Y:S07]  /*4e20*/  HMMA.16816.F32 R64, R180, R154, R64 ;  /* 0x0000009ab440723c */ /* 0x000fee0000001840 */
[----:B------:R-:W-:-:S05]  /*4e30*/  FMNMX R180, R197, R199, !PT ;  /* 0x000000c7c5b47209 */ /* 0x000fca0007800000 */
[----:B------:R-:W0:Y:S01]  /*4e40*/  SHFL.BFLY PT, R181, R180, 0x1, 0x1f ;  /* 0x0c201f00b4b57f89 */ /* 0x000e2200000e0000 */
[----:B------:R-:W-:-:S04]  /*4e50*/  FMNMX R197, R198, R212, !PT ;  /* 0x000000d4c6c57209 */ /* 0x000fc80007800000 */
[----:B------:R-:W-:-:S05]  /*4e60*/  FMNMX R197, R197, R208, !PT ;  /* 0x000000d0c5c57209 */ /* 0x000fca0007800000 */
[----:B------:R-:W-:-:S04]  /*4e70*/  FFMA R184, R184, c[0x0][0x188], -R197 ;  /* 0x00006200b8b87a23 */ /* 0x000fc800000008c5 */
[----:B------:R-:W-:Y:S01]  /*4e80*/  FMUL R198, R184, 1.4426950216293334961 ;  /* 0x3fb8aa3bb8c67820 */ /* 0x000fe20000400000 */
[----:B0-----:R-:W-:-:S04]  /*4e90*/  FMNMX R184, R180, R181, !PT ;  /* 0x000000b5b4b87209 */ /* 0x001fc80007800000 */
[----:B------:R-:W-:Y:S01]  /*4ea0*/  FMNMX R184, R184, R207, !PT ;  /* 0x000000cfb8b87209 */ /* 0x000fe20007800000 */
[----:B------:R-:W-:Y:S02]  /*4eb0*/  FADD R180, -R197, R208 ;  /* 0x000000d0c5b47221 */ /* 0x000fe40000000100 */
[--C-:B------:R-:W-:Y:S02]  /*4ec0*/  FFMA R185, R185, c[0x0][0x188], -R197.reuse ;  /* 0x00006200b9b97a23 */ /* 0x100fe400000008c5 */
[--C-:B------:R-:W-:Y:S02]  /*4ed0*/  FFMA R186, R186, c[0x0][0x188], -R184.reuse ;  /* 0x00006200baba7a23 */ /* 0x100fe400000008b8 */
[--C-:B------:R-:W-:Y:S02]  /*4ee0*/  FFMA R187, R187, c[0x0][0x188], -R184.reuse ;  /* 0x00006200bbbb7a23 */ /* 0x100fe400000008b8 */
[----:B------:R-:W-:Y:S02]  /*4ef0*/  FFMA R190, R190, c[0x0][0x188], -R184 ;  /* 0x00006200bebe7a23 */ /* 0x000fe400000008b8 */
[----:B------:R-:W-:-:S02]  /*4f00*/  FFMA R188, R188, c[0x0][0x188], -R197 ;  /* 0x00006200bcbc7a23 */ /* 0x000fc400000008c5 */
[----:B------:R-:W-:Y:S02]  /*4f10*/  FFMA R189, R189, c[0x0][0x188], -R197 ;  /* 0x00006200bdbd7a23 */ /* 0x000fe400000008c5 */
[----:B------:R-:W-:Y:S02]  /*4f20*/  FMUL R181, R180, 1.4426950216293334961 ;  /* 0x3fb8aa3bb4b57820 */ /* 0x000fe40000400000 */
[----:B------:R-:W-:Y:S02]  /*4f30*/  FMUL R208, R186, 1.4426950216293334961 ;  /* 0x3fb8aa3bbad07820 */ /* 0x000fe40000400000 */
[----:B------:R-:W-:Y:S02]  /*4f40*/  FMUL R212, R187, 1.4426950216293334961 ;  /* 0x3fb8aa3bbbd47820 */ /* 0x000fe40000400000 */
[----:B------:R-:W-:Y:S02]  /*4f50*/  FFMA R191, R191, c[0x0][0x188], -R184 ;  /* 0x00006200bfbf7a23 */ /* 0x000fe400000008b8 */
[----:B------:R-:W-:-:S02]  /*4f60*/  FADD R180, -R184, R207 ;  /* 0x000000cfb8b47221 */ /* 0x000fc40000000100 */
[----:B------:R-:W-:Y:S02]  /*4f70*/  FMUL R185, R185, 1.4426950216293334961 ;  /* 0x3fb8aa3bb9b97820 */ /* 0x000fe40000400000 */
[----:B------:R-:W-:Y:S02]  /*4f80*/  FMUL R187, R190, 1.4426950216293334961 ;  /* 0x3fb8aa3bbebb7820 */ /* 0x000fe40000400000 */
[----:B------:R-:W-:Y:S02]  /*4f90*/  FMUL R188, R188, 1.4426950216293334961 ;  /* 0x3fb8aa3bbcbc7820 */ /* 0x000fe40000400000 */
[----:B------:R-:W-:Y:S02]  /*4fa0*/  FMUL R189, R189, 1.4426950216293334961 ;  /* 0x3fb8aa3bbdbd7820 */ /* 0x000fe40000400000 */
[----:B------:R-:W-:Y:S01]  /*4fb0*/  FMUL R190, R191, 1.4426950216293334961 ;  /* 0x3fb8aa3bbfbe7820 */ /* 0x000fe20000400000 */
[----:B------:R-:W-:Y:S01]  /*4fc0*/  MUFU.EX2 R198, R198 ;  /* 0x000000c600c67308 */ /* 0x000fe20000000800 */
[----:B------:R-:W-:-:S07]  /*4fd0*/  FMUL R186, R180, 1.4426950216293334961 ;  /* 0x3fb8aa3bb4ba7820 */ /* 0x000fce0000400000 */
[----:B------:R-:W0:Y:S08]  /*4fe0*/  MUFU.EX2 R199, R185 ;  /* 0x000000b900c77308 */ /* 0x000e300000000800 */
[----:B------:R-:W-:Y:S08]  /*4ff0*/  MUFU.EX2 R208, R208 ;  /* 0x000000d000d07308 */ /* 0x000ff00000000800 */
[----:B------:R-:W1:Y:S08]  /*5000*/  MUFU.EX2 R212, R212 ;  /* 0x000000d400d47308 */ /* 0x000e700000000800 */
[----:B------:R-:W-:Y:S08]  /*5010*/  MUFU.EX2 R188, R188 ;  /* 0x000000bc00bc7308 */ /* 0x000ff00000000800 */
[----:B------:R-:W2:Y:S08]  /*5020*/  MUFU.EX2 R189, R189 ;  /* 0x000000bd00bd7308 */ /* 0x000eb00000000800 */
[----:B------:R-:W-:Y:S08]  /*5030*/  MUFU.EX2 R187, R187 ;  /* 0x000000bb00bb7308 */ /* 0x000ff00000000800 */
[----:B------:R-:W3:Y:S08]  /*5040*/  MUFU.EX2 R190, R190 ;  /* 0x000000be00be7308 */ /* 0x000ef00000000800 */
[----:B------:R1:W4:Y:S08]  /*5050*/  MUFU.EX2 R185, R181 ;  /* 0x000000b500b97308 */ /* 0x0003300000000800 */
[----:B------:R-:W5:Y:S01]  /*5060*/  MUFU.EX2 R186, R186 ;  /* 0x000000ba00ba7308 */ /* 0x000f620000000800 */
[----:B0-----:R-:W-:Y:S01]  /*5070*/  F2FP.PACK_AB R180, R199, R198 ;  /* 0x000000c6c7b4723e */ /* 0x001fe200000000ff */
[----:B------:R-:W-:Y:S01]  /*5080*/  FADD R210, R203, R210 ;  /* 0x000000d2cbd27221 */ /* 0x000fe20000000000 */
[----:B-1----:R-:W-:Y:S01]  /*5090*/  F2FP.PACK_AB R181, R212, R208 ;  /* 0x000000d0d4b5723e */ /* 0x002fe200000000ff */
[----:B------:R-:W-:-:S02]  /*50a0*/  FADD R194, R193, R194 ;  /* 0x000000c2c1c27221 */ /* 0x000fc40000000000 */
[----:B------:R-:W-:Y:S02]  /*50b0*/  FADD R199, R198, R199 ;  /* 0x000000c7c6c77221 */ /* 0x000fe40000000000 */
[----:B------:R-:W-:Y:S01]  /*50c0*/  FADD R208, R208, R212 ;  /* 0x000000d4d0d07221 */ /* 0x000fe20000000000 */
[----:B--2---:R-:W-:Y:S01]  /*50d0*/  F2FP.PACK_AB R182, R189, R188 ;  /* 0x000000bcbdb6723e */ /* 0x004fe200000000ff */
[----:B------:R-:W-:Y:S01]  /*50e0*/  FADD R211, R211, R210 ;  /* 0x000000d2d3d37221 */ /* 0x000fe20000000000 */
[----:B---3--:R-:W-:Y:S01]  /*50f0*/  F2FP.PACK_AB R183, R190, R187 ;  /* 0x000000bbbeb7723e */ /* 0x008fe200000000ff */
[C---:B----4-:R-:W-:Y:S02]  /*5100*/  FMUL R164, R185.reuse, R164 ;  /* 0x000000a4b9a47220 */ /* 0x050fe40000400000 */
[----:B------:R-:W-:Y:S02]  /*5110*/  FMUL R165, R185, R165 ;  /* 0x000000a5b9a57220 */ /* 0x000fe40000400000 */
[----:B-----5:R-:W-:-:S02]  /*5120*/  FMUL R166, R186, R166 ;  /* 0x000000a6baa67220 */ /* 0x020fc40000400000 */
[----:B------:R-:W-:Y:S02]  /*5130*/  FMUL R167, R186, R167 ;  /* 0x000000a7baa77220 */ /* 0x000fe40000400000 */
[----:B------:R-:W-:Y:S02]  /*5140*/  FADD R194, R195, R194 ;  /* 0x000000c2c3c27221 */ /* 0x000fe40000000000 */
[----:B------:R-:W-:Y:S02]  /*5150*/  FADD R188, R188, R199 ;  /* 0x000000c7bcbc7221 */ /* 0x000fe40000000000 */
[----:B------:R-:W-:Y:S02]  /*5160*/  FADD R187, R187, R208 ;  /* 0x000000d0bbbb7221 */ /* 0x000fe40000000000 */
[C---:B------:R-:W-:Y:S02]  /*5170*/  FMUL R80, R185.reuse, R80 ;  /* 0x00000050b9507220 */ /* 0x040fe40000400000 */
[----:B------:R-:W-:-:S02]  /*5180*/  FMUL R81, R185, R81 ;  /* 0x00000051b9517220 */ /* 0x000fc40000400000 */
[C---:B------:R-:W-:Y:S02]  /*5190*/  FMUL R82, R186.reuse, R82 ;  /* 0x00000052ba527220 */ /* 0x040fe40000400000 */
[----:B------:R-:W-:Y:S02]  /*51a0*/  FMUL R83, R186, R83 ;  /* 0x00000053ba537220 */ /* 0x000fe40000400000 */
[----:B------:R-:W-:Y:S02]  /*51b0*/  FADD R211, R196, R211 ;  /* 0x000000d3c4d37221 */ /* 0x000fe40000000000 */
[----:B------:R-:W-:Y:S02]  /*51c0*/  FADD R194, R201, R194 ;  /* 0x000000c2c9c27221 */ /* 0x000fe40000000000 */
[----:B------:R-:W-:Y:S02]  /*51d0*/  FADD R188, R189, R188 ;  /* 0x000000bcbdbc7221 */ /* 0x000fe40000000000 */
[----:B------:R-:W-:Y:S01]  /*51e0*/  FADD R187, R190, R187 ;  /* 0x000000bbbebb7221 */ /* 0x000fe20000000000 */
[C---:B------:R-:W-:Y:S01]  /*51f0*/  HMMA.16816.F32 R164, R180.reuse, R44, R164 ;  /* 0x0000002cb4a4723c */ /* 0x040fe200000018a4 */
[----:B------:R-:W0:Y:S04]  /*5200*/  SHFL.BFLY PT, R44, R211, 0x2, 0x1f ;  /* 0x0c401f00d32c7f89 */ /* 0x000e2800000e0000 */
[----:B------:R-:W1:Y:S03]  /*5210*/  SHFL.BFLY PT, R45, R194, 0x2, 0x1f ;  /* 0x0c401f00c22d7f89 */ /* 0x000e6600000e0000 */
[----:B------:R-:W-:Y:S01]  /*5220*/  HMMA.16816.F32 R80, R180, R46, R80 ;  /* 0x0000002eb450723c */ /* 0x000fe20000001850 */
[----:B------:R-:W2:Y:S04]  /*5230*/  SHFL.BFLY PT, R47, R188, 0x2, 0x1f ;  /* 0x0c401f00bc2f7f89 */ /* 0x000ea800000e0000 */
[----:B------:R-:W3:Y:S01]  /*5240*/  SHFL.BFLY PT, R46, R187, 0x2, 0x1f ;  /* 0x0c401f00bb2e7f89 */ /* 0x000ee200000e0000 */
[----:B------:R-:W-:-:S02]  /*5250*/  FMUL R84, R185, R84 ;  /* 0x00000054b9547220 */ /* 0x000fc40000400000 */
[C---:B------:R-:W-:Y:S02]  /*5260*/  FMUL R85, R185.reuse, R85 ;  /* 0x00000055b9557220 */ /* 0x040fe40000400000 */
[C---:B------:R-:W-:Y:S02]  /*5270*/  FMUL R86, R186.reuse, R86 ;  /* 0x00000056ba567220 */ /* 0x040fe40000400000 */
[C---:B------:R-:W-:Y:S02]  /*5280*/  FMUL R87, R186.reuse, R87 ;  /* 0x00000057ba577220 */ /* 0x040fe40000400000 */
[C---:B------:R-:W-:Y:S02]  /*5290*/  FMUL R88, R185.reuse, R88 ;  /* 0x00000058b9587220 */ /* 0x040fe40000400000 */
[----:B------:R-:W-:Y:S02]  /*52a0*/  FMUL R89, R185, R89 ;  /* 0x00000059b9597220 */ /* 0x000fe40000400000 */
[----:B------:R-:W-:-:S02]  /*52b0*/  FMUL R90, R186, R90 ;  /* 0x0000005aba5a7220 */ /* 0x000fc40000400000 */
[----:B------:R-:W-:Y:S02]  /*52c0*/  FMUL R91, R186, R91 ;  /* 0x0000005bba5b7220 */ /* 0x000fe40000400000 */
[----:B0-----:R-:W-:Y:S02]  /*52d0*/  FADD R211, R211, R44 ;  /* 0x0000002cd3d37221 */ /* 0x001fe40000000000 */
[----:B-1----:R-:W-:Y:S02]  /*52e0*/  FADD R45, R194, R45 ;  /* 0x0000002dc22d7221 */ /* 0x002fe40000000000 */
[----:B--2---:R-:W-:Y:S02]  /*52f0*/  FADD R47, R188, R47 ;  /* 0x0000002fbc2f7221 */ /* 0x004fe40000000000 */
[----:B---3--:R-:W-:Y:S01]  /*5300*/  FADD R187, R187, R46 ;  /* 0x0000002ebbbb7221 */ /* 0x008fe20000000000 */
[C---:B------:R-:W-:Y:S01]  /*5310*/  HMMA.16816.F32 R84, R180.reuse, R48, R84 ;  /* 0x00000030b454723c */ /* 0x040fe20000001854 */
[----:B------:R-:W0:Y:S04]  /*5320*/  SHFL.BFLY PT, R46, R211, 0x1, 0x1f ;  /* 0x0c201f00d32e7f89 */ /* 0x000e2800000e0000 */
[----:B------:R-:W1:Y:S03]  /*5330*/  SHFL.BFLY PT, R44, R45, 0x1, 0x1f ;  /* 0x0c201f002d2c7f89 */ /* 0x000e6600000e0000 */
[----:B------:R-:W-:Y:S01]  /*5340*/  HMMA.16816.F32 R88, R180, R50, R88 ;  /* 0x00000032b458723c */ /* 0x000fe20000001858 */
[----:B------:R-:W2:Y:S04]  /*5350*/  SHFL.BFLY PT, R48, R47, 0x1, 0x1f ;  /* 0x0c201f002f307f89 */ /* 0x000ea800000e0000 */
[----:B------:R-:W3:Y:S01]  /*5360*/  SHFL.BFLY PT, R50, R187, 0x1, 0x1f ;  /* 0x0c201f00bb327f89 */ /* 0x000ee200000e0000 */
[----:B------:R-:W-:Y:S01]  /*5370*/  IADD3 R3, R3, 0x10, RZ ;  /* 0x0000001003037810 */ /* 0x000fe20007ffe0ff */
[----:B------:R-:W-:-:S03]  /*5380*/  FMUL R124, R185, R124 ;  /* 0x0000007cb97c7220 */ /* 0x000fc60000400000 */
[----:B------:R-:W-:Y:S01]  /*5390*/  ISETP.GE.AND P0, PT, R3, c[0x0][0x1d0], PT ;  /* 0x0000740003007a0c */ /* 0x000fe20003f06270 */
        /* <DEDUP_REMOVED lines=47> */
[----:B------:R-:W-:Y:S01]  /*5690*/  HMMA.16816.F32 R124, R180, R136, R124 ;  /* 0x00000088b47c723c */ /* 0x000fe2000000187c */
[----:B0-----:R-:W-:-:S02]  /*56a0*/  FADD R46, R211, R46 ;  /* 0x0000002ed32e7221 */ /* 0x001fc40000000000 */
[----:B-1----:R-:W-:Y:S02]  /*56b0*/  FADD R45, R45, R44 ;  /* 0x0000002c2d2d7221 */ /* 0x002fe40000000000 */
[----:B--2---:R-:W-:Y:S02]  /*56c0*/  FADD R48, R47, R48 ;  /* 0x000000302f307221 */ /* 0x004fe40000000000 */
[----:B------:R-:W-:Y:S01]  /*56d0*/  MOV R136, 0x10 ;  /* 0x0000001000887802 */ /* 0x000fe20000000f00 */
[----:B---3--:R-:W-:Y:S01]  /*56e0*/  FADD R50, R187, R50 ;  /* 0x00000032bb327221 */ /* 0x008fe20000000000 */
[----:B------:R-:W-:Y:S01]  /*56f0*/  HMMA.16816.F32 R92, R180, R176, R92 ;  /* 0x000000b0b45c723c */ /* 0x000fe2000000185c */
[----:B------:R-:W-:Y:S01]  /*5700*/  FFMA R17, R209, R17, R46 ;  /* 0x00000011d1117223 */ /* 0x000fe2000000002e */
[----:B------:R-:W-:Y:S01]  /*5710*/  MOV R210, R192 ;  /* 0x000000c000d27202 */ /* 0x000fe20000000f00 */
[C---:B------:R-:W-:Y:S01]  /*5720*/  IMAD R5, R136.reuse, c[0x0][0x1b4], R5 ;  /* 0x00006d0088057a24 */ /* 0x040fe200078e0205 */
[----:B------:R-:W-:Y:S01]  /*5730*/  MOV R209, R200 ;  /* 0x000000c800d17202 */ /* 0x000fe20000000f00 */
[----:B------:R-:W-:-:S03]  /*5740*/  IMAD R9, R136, c[0x0][0x1a4], R9 ;  /* 0x0000690088097a24 */ /* 0x000fc600078e0209 */
[----:B------:R-:W-:Y:S01]  /*5750*/  HMMA.16816.F32 R96, R180, R178, R96 ;  /* 0x000000b2b460723c */ /* 0x000fe20000001860 */
[----:B------:R-:W-:Y:S01]  /*5760*/  FFMA R18, R202, R18, R45 ;  /* 0x00000012ca127223 */ /* 0x000fe2000000002d */
[----:B------:R-:W-:Y:S01]  /*5770*/  MOV R208, R197 ;  /* 0x000000c500d07202 */ /* 0x000fe20000000f00 */
[----:B------:R-:W-:Y:S01]  /*5780*/  FFMA R16, R185, R16, R48 ;  /* 0x00000010b9107223 */ /* 0x000fe20000000030 */
[----:B------:R-:W-:Y:S01]  /*5790*/  MOV R207, R184 ;  /* 0x000000b800cf7202 */ /* 0x000fe20000000f00 */
[----:B------:R-:W-:-:S03]  /*57a0*/  FFMA R15, R186, R15, R50 ;  /* 0x0000000fba0f7223 */ /* 0x000fc60000000032 */
        /* <DEDUP_REMOVED lines=8> */
[----:B------:R-:W-:Y:S01]  /*5830*/  HMMA.16816.F32 R140, R180, R154, R140 ;  /* 0x0000009ab48c723c */ /* 0x000fe2000000188c */
[----:B------:R-:W-:Y:S01]  /*5840*/  @P0 CALL.REL.NOINC `(.L_x_0) ;  /* 0x0000001000000944 */ /* 0x000fe20003c00000 */
[----:B------:R-:W-:Y:S06]  /*5850*/  BRA `(.L_x_1) ;  /* 0xffffe48000007947 */ /* 0x000fec000383ffff */
.L_x_0:
[----:B------:R-:W-:Y:S01]  /*5860*/  SHF.L.U32 R46, R0, 0x9, RZ ;  /* 0x00000009002e7819 */ /* 0x000fe200000006ff */
[----:B------:R-:W-:Y:S01]  /*5870*/  BAR.SYNC.DEFER_BLOCKING 0x0 ;  /* 0x0000000000007b1d */ /* 0x000fe20000010000 */
[----:B------:R-:W-:-:S02]  /*5880*/  MOV R137, R114 ;  /* 0x0000007200897202 */ /* 0x000fc40000000f00 */
[----:B------:R-:W-:Y:S02]  /*5890*/  LOP3.LUT R46, R46, 0x3000, RZ, 0xc0, !PT ;  /* 0x000030002e2e7812 */ /* 0x000fe400078ec0ff */
[----:B------:R-:W-:Y:S02]  /*58a0*/  MOV R3, R72 ;  /* 0x0000004800037202 */ /* 0x000fe40000000f00 */
[----:B------:R-:W-:Y:S02]  /*58b0*/  MOV R114, R18 ;  /* 0x0000001200727202 */ /* 0x000fe40000000f00 */
[----:B------:R-:W-:Y:S01]  /*58c0*/  MOV R10, R65 ;  /* 0x00000041000a7202 */ /* 0x000fe20000000f00 */
[----:B------:R-:W-:Y:S01]  /*58d0*/  IMAD R65, R205, c[0x0][0x1c4], RZ ;  /* 0x00007100cd417a24 */ /* 0x000fe200078e02ff */
[----:B------:R-:W-:Y:S01]  /*58e0*/  LOP3.LUT R72, R46, 0x60, R19, 0xf8, !PT ;  /* 0x000000602e487812 */ /* 0x000fe200078ef813 */
[----:B------:R-:W-:Y:S01]  /*58f0*/  IMAD R46, R2, c[0x0][0x1c0], RZ ;  /* 0x00007000022e7a24 */ /* 0x000fe200078e02ff */
[----:B------:R-:W-:Y:S01]  /*5900*/  SHF.L.U32 R18, R0, 0xb, RZ ;  /* 0x0000000b00127819 */ /* 0x000fe200000006ff */
[----:B------:R-:W-:Y:S01]  /*5910*/  FMUL R19, R114, 8388608 ;  /* 0x4b00000072137820 */ /* 0x000fe20000400000 */
[----:B------:R-:W-:Y:S01]  /*5920*/  MOV R8, R69 ;  /* 0x0000004500087202 */ /* 0x000fe20000000f00 */
[----:B------:R-:W-:Y:S01]  /*5930*/  IMAD R2, R2, c[0x0][0x1cc], RZ ;  /* 0x0000730002027a24 */ /* 0x000fe200078e02ff */
[----:B------:R-:W-:-:S02]  /*5940*/  MOV R69, R86 ;  /* 0x0000005600457202 */ /* 0x000fc40000000f00 */
[----:B------:R-:W-:Y:S02]  /*5950*/  MOV R86, R93 ;  /* 0x0000005d00567202 */ /* 0x000fe40000000f00 */
[----:B------:R-:W-:Y:S02]  /*5960*/  MOV R139, R97 ;  /* 0x00000061008b7202 */ /* 0x000fe40000000f00 */
[----:B------:R-:W-:Y:S02]  /*5970*/  LOP3.LUT R47, R18, 0x3000, RZ, 0xc0, !PT ;  /* 0x00003000122f7812 */ /* 0x000fe400078ec0ff */
[----:B------:R-:W-:Y:S02]  /*5980*/  MOV R97, R122 ;  /* 0x0000007a00617202 */ /* 0x000fe40000000f00 */
[----:B------:R-:W-:Y:S02]  /*5990*/  MOV R93, R123 ;  /* 0x0000007b005d7202 */ /* 0x000fe40000000f00 */
[----:B------:R-:W-:-:S02]  /*59a0*/  MOV R163, R107 ;  /* 0x0000006b00a37202 */ /* 0x000fc40000000f00 */
[----:B------:R-:W-:Y:S02]  /*59b0*/  SHF.L.U32 R122, R46, 0x1, RZ ;  /* 0x000000012e7a7819 */ /* 0x000fe400000006ff */
[C---:B------:R-:W-:Y:S02]  /*59c0*/  SHF.L.U32 R123, R65.reuse, 0x1, RZ ;  /* 0x00000001417b7819 */ /* 0x040fe400000006ff */
[----:B------:R-:W-:Y:S02]  /*59d0*/  MOV R107, R115 ;  /* 0x00000073006b7202 */ /* 0x000fe40000000f00 */
[----:B------:R-:W-:Y:S01]  /*59e0*/  MOV R7, R68 ;  /* 0x0000004400077202 */ /* 0x000fe20000000f00 */
[----:B------:R-:W-:Y:S01]  /*59f0*/  IMAD.HI R68, R65, 0x2, RZ ;  /* 0x0000000241447827 */ /* 0x000fe200078e02ff */
[----:B------:R-:W-:Y:S02]  /*5a00*/  MOV R9, R64 ;  /* 0x0000004000097202 */ /* 0x000fe40000000f00 */
[----:B------:R-:W-:-:S02]  /*5a10*/  MOV R115, R17 ;  /* 0x0000001100737202 */ /* 0x000fc40000000f00 */
[----:B------:R-:W-:Y:S01]  /*5a20*/  LEA R234, R206, R47, 0x4 ;  /* 0x0000002fceea7211 */ /* 0x000fe200078e20ff */
[----:B------:R-:W-:Y:S01]  /*5a30*/  IMAD.HI R47, R46, 0x2, RZ ;  /* 0x000000022e2f7827 */ /* 0x000fe200078e02ff */
[----:B------:R-:W-:Y:S02]  /*5a40*/  MOV R64, R82 ;  /* 0x0000005200407202 */ /* 0x000fe40000000f00 */
[----:B------:R-:W-:Y:S02]  /*5a50*/  MOV R13, R78 ;  /* 0x0000004e000d7202 */ /* 0x000fe40000000f00 */
[----:B------:R-:W-:Y:S02]  /*5a60*/  MOV R82, R89 ;  /* 0x0000005900527202 */ /* 0x000fe40000000f00 */
[----:B------:R-:W-:Y:S02]  /*5a70*/  IADD3 R122, P0, P5, R123, c[0x0][0x178], R122 ;  /* 0x00005e007b7a7a10 */ /* 0x000fe40007d1e07a */
[----:B------:R-:W-:-:S02]  /*5a80*/  MOV R89, R127 ;  /* 0x0000007f00597202 */ /* 0x000fc40000000f00 */
[----:B------:R-:W-:Y:S02]  /*5a90*/  MOV R78, R15 ;  /* 0x0000000f004e7202 */ /* 0x000fe40000000f00 */
[----:B------:R-:W-:Y:S01]  /*5aa0*/  MOV R127, R16 ;  /* 0x00000010007f7202 */ /* 0x000fe20000000f00 */
[C---:B------:R-:W-:Y:S01]  /*5ab0*/  FMUL R16, R115.reuse, 8388608 ;  /* 0x4b00000073107820 */ /* 0x040fe20000400000 */
[----:B------:R-:W-:Y:S02]  /*5ac0*/  FSETP.GEU.AND P2, PT, R115, 1.175494350822287508e-38, PT ;  /* 0x008000007300780b */ /* 0x000fe40003f4e000 */
[----:B------:R-:W-:Y:S02]  /*5ad0*/  IADD3.X R123, R68, c[0x0][0x17c], R47, P0, P5 ;  /* 0x00005f00447b7a10 */ /* 0x000fe400007ea42f */
[----:B------:R-:W-:Y:S02]  /*5ae0*/  FSETP.GT.AND P0, PT, |R78|, 8.50705917302346158658e+37, PT ;  /* 0x7e8000004e00780b */ /* 0x000fe40003f04200 */
[----:B------:R-:W-:-:S02]  /*5af0*/  MOV R49, R103 ;  /* 0x0000006700317202 */ /* 0x000fc40000000f00 */
[----:B------:R-:W-:Y:S02]  /*5b00*/  MOV R103, R109 ;  /* 0x0000006d00677202 */ /* 0x000fe40000000f00 */
[----:B------:R-:W-:Y:S02]  /*5b10*/  FSEL R109, R16, R115, !P2 ;  /* 0x00000073106d7208 */ /* 0x000fe40005000000 */
[----:B------:R-:W-:Y:S02]  /*5b20*/  FSEL R185, RZ, -23, P2 ;  /* 0xc1b80000ffb97808 */ /* 0x000fe40001000000 */
[C---:B------:R-:W-:Y:S02]  /*5b30*/  FSETP.GEU.AND P2, PT, |R78|.reuse, 1.175494350822287508e-38, PT ;  /* 0x008000004e00780b */ /* 0x040fe40003f4e200 */
[----:B------:R-:W-:Y:S01]  /*5b40*/  MOV R159, R111 ;  /* 0x0000006f009f7202 */ /* 0x000fe20000000f00 */
[----:B------:R-:W-:Y:S01]  /*5b50*/  FMUL R111, R78, 8388608 ;  /* 0x4b0000004e6f7820 */ /* 0x000fe20000400000 */
[----:B------:R-:W-:Y:S01]  /*5b60*/  MOV R4, R73 ;  /* 0x0000004900047202 */ /* 0x000fe20000000f00 */
[----:B------:R-:W-:Y:S01]  /*5b70*/  @P0 FMUL R143, R143, 0.25 ;  /* 0x3e8000008f8f0820 */ /* 0x000fe20000400000 */
        /* <DEDUP_REMOVED lines=32> */
[----:B------:R-:W-:Y:S01]  /*5d80*/  FSETP.GEU.AND P4, PT, R78, 1.175494350822287508e-38, PT ;  /* 0x008000004e00780b */ /* 0x000fe20003f8e000 */
[----:B------:R-:W-:Y:S01]  /*5d90*/  @P0 FMUL R105, R105, 0.25 ;  /* 0x3e80000069690820 */ /* 0x000fe20000400000 */
[----:B------:R-:W-:Y:S01]  /*5da0*/  FSETP.GEU.AND P1, PT, R114, 1.175494350822287508e-38, PT ;  /* 0x008000007200780b */ /* 0x000fe20003f2e000 */
[----:B------:R-:W-:Y:S01]  /*5db0*/  @P0 FMUL R101, R101, 0.25 ;  /* 0x3e80000065650820 */ /* 0x000fe20000400000 */
[----:B------:R-:W-:Y:S01]  /*5dc0*/  MOV R154, R104 ;  /* 0x00000068009a7202 */ /* 0x000fe20000000f00 */
[----:B------:R-:W-:Y:S01]  /*5dd0*/  @P0 FMUL R50, R50, 0.25 ;  /* 0x3e80000032320820 */ /* 0x000fe20000400000 */
[----:B------:R-:W-:Y:S01]  /*5de0*/  MOV R104, R108 ;  /* 0x0000006c00687202 */ /* 0x000fe20000000f00 */
[----:B------:R-:W-:Y:S01]  /*5df0*/  @P0 FMUL R77, R77, 0.25 ;  /* 0x3e8000004d4d0820 */ /* 0x000fe20000400000 */
[----:B------:R-:W-:Y:S01]  /*5e00*/  FSEL R111, R111, R78, !P4 ;  /* 0x0000004e6f6f7208 */ /* 0x000fe20006000000 */
[----:B------:R-:W-:Y:S01]  /*5e10*/  @P0 FMUL R76, R76, 0.25 ;  /* 0x3e8000004c4c0820 */ /* 0x000fe20000400000 */
[----:B------:R-:W-:Y:S01]  /*5e20*/  FSEL R108, R19, R114, !P1 ;  /* 0x00000072136c7208 */ /* 0x000fe20004800000 */
[----:B------:R-:W-:Y:S01]  /*5e30*/  @P0 FMUL R95, R95, 0.25 ;  /* 0x3e8000005f5f0820 */ /* 0x000fe20000400000 */
[----:B------:R-:W-:Y:S01]  /*5e40*/  FSEL R196, RZ, -23, P1 ;  /* 0xc1b80000ffc47808 */ /* 0x000fe20000800000 */
[----:B------:R-:W-:Y:S01]  /*5e50*/  @P0 FMUL R73, R73, 0.25 ;  /* 0x3e80000049490820 */ /* 0x000fe20000400000 */
[----:B------:R-:W-:Y:S01]  /*5e60*/  FSETP.GT.AND P1, PT, |R127|, 8.50705917302346158658e+37, PT ;  /* 0x7e8000007f00780b */ /* 0x000fe20003f24200 */
        /* <DEDUP_REMOVED lines=18> */
[----:B------:R-:W-:Y:S01]  /*5f90*/  @!P2 FMUL R143, R143, 16777216 ;  /* 0x4b8000008f8fa820 */ /* 0x000fe20000400000 */
[----:B------:R-:W-:Y:S01]  /*5fa0*/  FSETP.GEU.AND P3, PT, R127, 1.175494350822287508e-38, PT ;  /* 0x008000007f00780b */ /* 0x000fe20003f6e000 */
[----:B------:R-:W-:Y:S01]  /*5fb0*/  @!P2 FMUL R142, R142, 16777216 ;  /* 0x4b8000008e8ea820 */ /* 0x000fe20000400000 */
[----:B------:R-:W-:Y:S01]  /*5fc0*/  FSETP.GT.AND P0, PT, |R115|, 8.50705917302346158658e+37, PT ;  /* 0x7e8000007300780b */ /* 0x000fe20003f04200 */
[----:B------:R-:W-:Y:S01]  /*5fd0*/  @!P2 FMUL R135, R135, 16777216 ;  /* 0x4b8000008787a820 */ /* 0x000fe20000400000 */
[----:B------:R-:W-:Y:S01]  /*5fe0*/  MOV R51, R67 ;  /* 0x0000004300337202 */ /* 0x000fe20000000f00 */
[----:B------:R-:W-:Y:S01]  /*5ff0*/  @!P2 FMUL R134, R134, 16777216 ;  /* 0x4b8000008686a820 */ /* 0x000fe20000400000 */
[C---:B------:R-:W-:Y:S01]  /*6000*/  SHF.L.U32 R67, R0.reuse, 0x3, RZ ;  /* 0x0000000300437819 */ /* 0x040fe200000006ff */
[----:B------:R-:W-:Y:S01]  /*6010*/  @!P2 FMUL R131, R131, 16777216 ;  /* 0x4b8000008383a820 */ /* 0x000fe20000400000 */
[----:B------:R-:W-:Y:S01]  /*6020*/  SHF.L.U32 R19, R0, 0x2, RZ ;  /* 0x0000000200137819 */ /* 0x000fe200000006ff */
[----:B------:R-:W-:Y:S01]  /*6030*/  @!P2 FMUL R130, R130, 16777216 ;  /* 0x4b8000008282a820 */ /* 0x000fe20000400000 */
[----:B------:R-:W-:Y:S01]  /*6040*/  LOP3.LUT R18, R67, 0x700, RZ, 0xc0, !PT ;  /* 0x0000070043127812 */ /* 0x000fe200078ec0ff */
[----:B------:R-:W-:Y:S01]  /*6050*/  @!P2 FMUL R89, R89, 16777216 ;  /* 0x4b8000005959a820 */ /* 0x000fe20000400000 */
[----:B------:R-:W-:Y:S01]  /*6060*/  MOV R12, R75 ;  /* 0x0000004b000c7202 */ /* 0x000fe20000000f00 */
[----:B------:R-:W-:Y:S01]  /*6070*/  @!P2 FMUL R126, R126, 16777216 ;  /* 0x4b8000007e7ea820 */ /* 0x000fe20000400000 */
[----:B------:R-:W-:Y:S01]  /*6080*/  LOP3.LUT R75, R18, 0x70, R19, 0xf8, !PT ;  /* 0x00000070124b7812 */ /* 0x000fe200078ef813 */
[----:B------:R-:W-:Y:S01]  /*6090*/  @!P2 FMUL R93, R93, 16777216 ;  /* 0x4b8000005d5da820 */ /* 0x000fe20000400000 */
[----:B------:R-:W-:Y:S01]  /*60a0*/  MOV R11, R74 ;  /* 0x0000004a000b7202 */ /* 0x000fe20000000f00 */
[----:B------:R-:W-:Y:S01]  /*60b0*/  @!P2 FMUL R97, R97, 16777216 ;  /* 0x4b8000006161a820 */ /* 0x000fe20000400000 */
[----:B------:R-:W-:Y:S01]  /*60c0*/  MOV R14, R79 ;  /* 0x0000004f000e7202 */ /* 0x000fe20000000f00 */
[----:B------:R-:W-:Y:S01]  /*60d0*/  @!P2 FMUL R101, R101, 16777216 ;  /* 0x4b8000006565a820 */ /* 0x000fe20000400000 */
[----:B------:R-:W-:Y:S01]  /*60e0*/  MOV R44, R70 ;  /* 0x00000046002c7202 */ /* 0x000fe20000000f00 */
[----:B------:R-:W-:Y:S01]  /*60f0*/  @!P2 FMUL R105, R105, 16777216 ;  /* 0x4b8000006969a820 */ /* 0x000fe20000400000 */
[----:B------:R-:W-:Y:S01]  /*6100*/  LOP3.LUT R72, R72, R75, RZ, 0x3c, !PT ;  /* 0x0000004b48487212 */ /* 0x000fe200078e3cff */
[----:B------:R-:W-:Y:S01]  /*6110*/  @!P2 FMUL R107, R107, 16777216 ;  /* 0x4b8000006b6ba820 */ /* 0x000fe20000400000 */
[----:B------:R-:W-:Y:S01]  /*6120*/  IADD3 R15, R108, -0x3f3504f3, RZ ;  /* 0xc0cafb0d6c0f7810 */ /* 0x000fe20007ffe0ff */
[----:B------:R-:W-:Y:S01]  /*6130*/  @!P2 FMUL R137, R137, 16777216 ;  /* 0x4b8000008989a820 */ /* 0x000fe20000400000 */
[----:B------:R-:W-:Y:S01]  /*6140*/  IADD3 R118, R109, -0x3f3504f3, RZ ;  /* 0xc0cafb0d6d767810 */ /* 0x000fe20007ffe0ff */
[----:B------:R-:W-:Y:S01]  /*6150*/  @!P2 FMUL R78, R78, 16777216 ;  /* 0x4b8000004e4ea820 */ /* 0x000fe20000400000 */
[----:B------:R-:W-:Y:S01]  /*6160*/  IADD3 R116, R111, -0x3f3504f3, RZ ;  /* 0xc0cafb0d6f747810 */ /* 0x000fe20007ffe0ff */
[----:B------:R-:W-:Y:S01]  /*6170*/  @!P2 FMUL R159, R159, 16777216 ;  /* 0x4b8000009f9fa820 */ /* 0x000fe20000400000 */
[----:B------:R-:W-:Y:S01]  /*6180*/  LOP3.LUT R15, R15, 0xff800000, RZ, 0xc0, !PT ;  /* 0xff8000000f0f7812 */ /* 0x000fe200078ec0ff */
[----:B------:R-:W-:Y:S01]  /*6190*/  @!P2 FMUL R161, R161, 16777216 ;  /* 0x4b800000a1a1a820 */ /* 0x000fe20000400000 */
[----:B------:R-:W-:Y:S01]  /*61a0*/  LOP3.LUT R118, R118, 0xff800000, RZ, 0xc0, !PT ;  /* 0xff80000076767812 */ /* 0x000fe200078ec0ff */
[----:B------:R-:W-:Y:S01]  /*61b0*/  @!P2 FMUL R163, R163, 16777216 ;  /* 0x4b800000a3a3a820 */ /* 0x000fe20000400000 */
[----:B------:R-:W0:Y:S01]  /*61c0*/  MUFU.RCP R78, R78 ;  /* 0x0000004e004e7308 */ /* 0x000e220000001000 */
[----:B------:R-:W-:Y:S01]  /*61d0*/  @!P2 FMUL R106, R106, 16777216 ;  /* 0x4b8000006a6aa820 */ /* 0x000fe20000400000 */
[----:B------:R-:W-:Y:S01]  /*61e0*/  LOP3.LUT R116, R116, 0xff800000, RZ, 0xc0, !PT ;  /* 0xff80000074747812 */ /* 0x000fe200078ec0ff */
[----:B------:R-:W-:Y:S01]  /*61f0*/  @!P2 FMUL R49, R49, 16777216 ;  /* 0x4b8000003131a820 */ /* 0x000fe20000400000 */
[----:B------:R-:W-:Y:S01]  /*6200*/  LOP3.LUT R70, R67, 0x38, RZ, 0xc0, !PT ;  /* 0x0000003843467812 */ /* 0x000fe200078ec0ff */
[----:B------:R-:W-:Y:S01]  /*6210*/  @!P2 FMUL R50, R50, 16777216 ;  /* 0x4b8000003232a820 */ /* 0x000fe20000400000 */
[----:B------:R-:W-:Y:S01]  /*6220*/  LOP3.LUT R19, R0, 0xf0, RZ, 0xc0, !PT ;  /* 0x000000f000137812 */ /* 0x000fe200078ec0ff */
[----:B------:R-:W-:Y:S01]  /*6230*/  @!P2 FMUL R77, R77, 16777216 ;  /* 0x4b8000004d4da820 */ /* 0x000fe20000400000 */
[----:B------:R-:W-:Y:S01]  /*6240*/  I2F R17, R15 ;  /* 0x0000000f00117306 */ /* 0x000fe20000201400 */
[----:B------:R-:W-:Y:S01]  /*6250*/  @!P2 FMUL R76, R76, 16777216 ;  /* 0x4b8000004c4ca820 */ /* 0x000fe20000400000 */
[----:B------:R-:W-:Y:S01]  /*6260*/  SHF.R.U32.HI R0, RZ, 0x1, R0 ;  /* 0x00000001ff007819 */ /* 0x000fe20000011600 */
[----:B------:R-:W-:Y:S01]  /*6270*/  @!P2 FMUL R95, R95, 16777216 ;  /* 0x4b8000005f5fa820 */ /* 0x000fe20000400000 */
[----:B------:R-:W-:Y:S01]  /*6280*/  FSEL R113, RZ, -23, P3 ;  /* 0xc1b80000ff717808 */ /* 0x000fe20001800000 */
[----:B------:R-:W-:Y:S01]  /*6290*/  @!P2 FMUL R73, R73, 16777216 ;  /* 0x4b8000004949a820 */ /* 0x000fe20000400000 */
[----:B------:R-:W-:Y:S01]  /*62a0*/  FSEL R193, RZ, -23, P4 ;  /* 0xc1b80000ffc17808 */ /* 0x000fe20002000000 */
[----:B------:R-:W-:Y:S01]  /*62b0*/  @!P2 FMUL R91, R91, 16777216 ;  /* 0x4b8000005b5ba820 */ /* 0x000fe20000400000 */
[----:B------:R1:W-:Y:S01]  /*62c0*/  I2F R16, R118 ;  /* 0x0000007600107306 */ /* 0x0003e20000201400 */
[----:B------:R-:W-:Y:S01]  /*62d0*/  @!P2 FMUL R138, R138, 16777216 ;  /* 0x4b8000008a8aa820 */ /* 0x000fe20000400000 */
[----:B------:R-:W-:Y:S01]  /*62e0*/  LEA R19, R19, R70, 0x2 ;  /* 0x0000004613137211 */ /* 0x000fe200078e10ff */
[----:B------:R-:W-:Y:S01]  /*62f0*/  @!P2 FMUL R71, R71, 16777216 ;  /* 0x4b8000004747a820 */ /* 0x000fe20000400000 */
[----:B------:R-:W-:Y:S01]  /*6300*/  LOP3.LUT R0, R0, 0x4, RZ, 0xc0, !PT ;  /* 0x0000000400007812 */ /* 0x000fe200078ec0ff */
[----:B------:R-:W-:Y:S01]  /*6310*/  @!P2 FMUL R69, R69, 16777216 ;  /* 0x4b8000004545a820 */ /* 0x000fe20000400000 */
[----:B------:R-:W-:Y:S01]  /*6320*/  ISETP.GE.U32.AND P4, PT, R111, 0x7f800000, PT ;  /* 0x7f8000006f00780c */ /* 0x000fe20003f86070 */
[----:B------:R-:W-:Y:S01]  /*6330*/  @!P2 FMUL R66, R66, 16777216 ;  /* 0x4b8000004242a820 */ /* 0x000fe20000400000 */
[----:B------:R2:W-:Y:S01]  /*6340*/  I2F R46, R116 ;  /* 0x00000074002e7306 */ /* 0x0005e20000201400 */
[----:B------:R-:W-:Y:S01]  /*6350*/  @!P2 FMUL R64, R64, 16777216 ;  /* 0x4b8000004040a820 */ /* 0x000fe20000400000 */
[----:B------:R-:W-:Y:S01]  /*6360*/  IADD3 R0, R0, R19, RZ ;  /* 0x0000001300007210 */ /* 0x000fe20007ffe0ff */
[----:B------:R-:W-:Y:S01]  /*6370*/  @!P2 FMUL R167, R167, 16777216 ;  /* 0x4b800000a7a7a820 */ /* 0x000fe20000400000 */
[----:B-1----:R-:W-:Y:S01]  /*6380*/  IADD3 R118, R109, -R118, RZ ;  /* 0x800000766d767210 */ /* 0x002fe20007ffe0ff */
[----:B------:R-:W-:Y:S01]  /*6390*/  @!P2 FMUL R166, R166, 16777216 ;  /* 0x4b800000a6a6a820 */ /* 0x000fe20000400000 */
[C---:B------:R-:W-:Y:S01]  /*63a0*/  FSETP.GEU.AND P2, PT, |R127|.reuse, 1.175494350822287508e-38, PT ;  /* 0x008000007f00780b */ /* 0x040fe20003f4e200 */
[----:B------:R-:W-:Y:S01]  /*63b0*/  FMUL R110, R127, 8388608 ;  /* 0x4b0000007f6e7820 */ /* 0x000fe20000400000 */
[----:B------:R-:W-:Y:S01]  /*63c0*/  LOP3.LUT R233, R234, 0x20, RZ, 0x3c, !PT ;  /* 0x00000020eae97812 */ /* 0x000fe200078e3cff */
[----:B------:R-:W-:Y:S01]  /*63d0*/  @P1 FMUL R141, R141, 0.25 ;  /* 0x3e8000008d8d1820 */ /* 0x000fe20000400000 */
[----:B--2---:R-:W-:Y:S01]  /*63e0*/  IADD3 R116, R111, -R116, RZ ;  /* 0x800000746f747210 */ /* 0x004fe20007ffe0ff */
[----:B------:R-:W-:Y:S01]  /*63f0*/  @P1 FMUL R129, R129, 0.25 ;  /* 0x3e80000081811820 */ /* 0x000fe20000400000 */
[----:B------:R-:W-:Y:S01]  /*6400*/  FSEL R110, R110, R127, !P3 ;  /* 0x0000007f6e6e7208 */ /* 0x000fe20005800000 */
[----:B------:R-:W-:Y:S01]  /*6410*/  @P1 FMUL R133, R133, 0.25 ;  /* 0x3e80000085851820 */ /* 0x000fe20000400000 */
[----:B------:R-:W-:Y:S01]  /*6420*/  LOP3.LUT R232, R234, 0x40, RZ, 0x3c, !PT ;  /* 0x00000040eae87812 */ /* 0x000fe200078e3cff */
[----:B------:R-:W-:Y:S01]  /*6430*/  @P1 FMUL R132, R132, 0.25 ;  /* 0x3e80000084841820 */ /* 0x000fe20000400000 */
[----:B------:R-:W-:Y:S01]  /*6440*/  IADD3 R119, R110, -0x3f3504f3, RZ ;  /* 0xc0cafb0d6e777810 */ /* 0x000fe20007ffe0ff */
[----:B------:R-:W-:Y:S01]  /*6450*/  @P1 FMUL R157, R157, 0.25 ;  /* 0x3e8000009d9d1820 */ /* 0x000fe20000400000 */
[----:B------:R-:W-:Y:S01]  /*6460*/  LOP3.LUT R201, R234, 0x60, RZ, 0x3c, !PT ;  /* 0x00000060eac97812 */ /* 0x000fe200078e3cff */
[----:B------:R-:W-:Y:S01]  /*6470*/  @P1 FMUL R128, R128, 0.25 ;  /* 0x3e80000080801820 */ /* 0x000fe20000400000 */
[----:B------:R-:W-:Y:S01]  /*6480*/  LOP3.LUT R119, R119, 0xff800000, RZ, 0xc0, !PT ;  /* 0xff80000077777812 */ /* 0x000fe200078ec0ff */
[----:B------:R-:W-:Y:S01]  /*6490*/  @P1 FMUL R125, R125, 0.25 ;  /* 0x3e8000007d7d1820 */ /* 0x000fe20000400000 */
[----:B------:R-:W-:Y:S01]  /*64a0*/  ISETP.GE.U32.AND P5, PT, R110, 0x7f800000, PT ;  /* 0x7f8000006e00780c */ /* 0x000fe20003fa6070 */
[----:B------:R-:W-:Y:S01]  /*64b0*/  @P1 FMUL R124, R124, 0.25 ;  /* 0x3e8000007c7c1820 */ /* 0x000fe20000400000 */
[----:B------:R1:W-:Y:S01]  /*64c0*/  I2F R18, R119 ;  /* 0x0000007700127306 */ /* 0x0003e20000201400 */
[----:B------:R-:W-:Y:S01]  /*64d0*/  @P1 FMUL R121, R121, 0.25 ;  /* 0x3e80000079791820 */ /* 0x000fe20000400000 */
[----:B------:R-:W-:Y:S01]  /*64e0*/  FSETP.NEU.AND P3, PT, R108, RZ, PT ;  /* 0x000000ff6c00720b */ /* 0x000fe20003f6d000 */
[----:B------:R-:W-:Y:S01]  /*64f0*/  @P1 FMUL R120, R120, 0.25 ;  /* 0x3e80000078781820 */ /* 0x000fe20000400000 */
[----:B------:R-:W-:Y:S01]  /*6500*/  LOP3.LUT R204, R204, 0x1f8, RZ, 0xc0, !PT ;  /* 0x000001f8cccc7812 */ /* 0x000fe200078ec0ff */
[----:B------:R-:W-:-:S02]  /*6510*/  @P1 FMUL R117, R117, 0.25 ;  /* 0x3e80000075751820 */ /* 0x000fc40000400000 */
[----:B------:R-:W-:Y:S02]  /*6520*/  @P1 FMUL R96, R96, 0.25 ;  /* 0x3e80000060601820 */ /* 0x000fe40000400000 */
[----:B------:R-:W-:Y:S01]  /*6530*/  @P1 FMUL R99, R99, 0.25 ;  /* 0x3e80000063631820 */ /* 0x000fe20000400000 */
[----:B-1----:R-:W-:Y:S01]  /*6540*/  IADD3 R119, R110, -R119, RZ ;  /* 0x800000776e777210 */ /* 0x002fe20007ffe0ff */
[----:B------:R-:W-:Y:S02]  /*6550*/  @P1 FMUL R100, R100, 0.25 ;  /* 0x3e80000064641820 */ /* 0x000fe40000400000 */
[----:B------:R-:W-:Y:S02]  /*6560*/  @P1 FMUL R103, R103, 0.25 ;  /* 0x3e80000067671820 */ /* 0x000fe40000400000 */
[----:B------:R-:W-:Y:S02]  /*6570*/  @P1 FMUL R104, R104, 0.25 ;  /* 0x3e80000068681820 */ /* 0x000fe40000400000 */
[----:B------:R-:W-:-:S02]  /*6580*/  @P1 FMUL R155, R155, 0.25 ;  /* 0x3e8000009b9b1820 */ /* 0x000fc40000400000 */
[----:B------:R-:W-:Y:S02]  /*6590*/  @P1 FMUL R154, R154, 0.25 ;  /* 0x3e8000009a9a1820 */ /* 0x000fe40000400000 */
[----:B------:R-:W-:Y:S02]  /*65a0*/  @P1 FMUL R153, R153, 0.25 ;  /* 0x3e80000099991820 */ /* 0x000fe40000400000 */
        /* <DEDUP_REMOVED lines=13> */
[----:B------:R-:W-:Y:S01]  /*6680*/  @P1 FMUL R127, R127, 0.25 ;  /* 0x3e8000007f7f1820 */ /* 0x000fe20000400000 */
[----:B------:R-:W-:Y:S01]  /*6690*/  FSETP.GT.AND P1, PT, |R114|, 8.50705917302346158658e+37, PT ;  /* 0x7e8000007200780b */ /* 0x000fe20003f24200 */
[----:B------:R-:W-:Y:S02]  /*66a0*/  @!P2 FMUL R141, R141, 16777216 ;  /* 0x4b8000008d8da820 */ /* 0x000fe40000400000 */
[----:B------:R-:W-:-:S02]  /*66b0*/  @!P2 FMUL R129, R129, 16777216 ;  /* 0x4b8000008181a820 */ /* 0x000fc40000400000 */
[----:B------:R-:W-:Y:S02]  /*66c0*/  @!P2 FMUL R133, R133, 16777216 ;  /* 0x4b8000008585a820 */ /* 0x000fe40000400000 */
[----:B------:R-:W-:Y:S02]  /*66d0*/  @!P2 FMUL R132, R132, 16777216 ;  /* 0x4b8000008484a820 */ /* 0x000fe40000400000 */
[----:B------:R-:W-:Y:S02]  /*66e0*/  @!P2 FMUL R157, R157, 16777216 ;  /* 0x4b8000009d9da820 */ /* 0x000fe40000400000 */
[----:B------:R-:W-:Y:S02]  /*66f0*/  @!P2 FMUL R128, R128, 16777216 ;  /* 0x4b8000008080a820 */ /* 0x000fe40000400000 */
        /* <DEDUP_REMOVED lines=26> */
[----:B------:R-:W-:Y:S01]  /*68a0*/  @!P2 FMUL R164, R164, 16777216 ;  /* 0x4b800000a4a4a820 */ /* 0x000fe20000400000 */
[C---:B------:R-:W-:Y:S01]  /*68b0*/  FSETP.GEU.AND P2, PT, |R115|.reuse, 1.175494350822287508e-38, PT ;  /* 0x008000007300780b */ /* 0x040fe20003f4e200 */
[----:B------:R-:W-:Y:S02]  /*68c0*/  @P0 FMUL R115, R115, 0.25 ;  /* 0x3e80000073730820 */ /* 0x000fe40000400000 */
[----:B0-----:R-:W-:Y:S02]  /*68d0*/  FMUL R75, R78, R126 ;  /* 0x0000007e4e4b7220 */ /* 0x001fe40000400000 */
[----:B------:R-:W0:Y:S01]  /*68e0*/  MUFU.RCP R126, R127 ;  /* 0x0000007f007e7308 */ /* 0x000e220000001000 */
[----:B------:R-:W-:Y:S02]  /*68f0*/  @P0 FMUL R51, R51, 0.25 ;  /* 0x3e80000033330820 */ /* 0x000fe40000400000 */
[----:B------:R-:W-:Y:S02]  /*6900*/  @P0 FMUL R48, R48, 0.25 ;  /* 0x3e80000030300820 */ /* 0x000fe40000400000 */
[----:B------:R-:W-:-:S02]  /*6910*/  @P0 FMUL R45, R45, 0.25 ;  /* 0x3e8000002d2d0820 */ /* 0x000fc40000400000 */
[----:B------:R-:W-:Y:S02]  /*6920*/  @P0 FMUL R44, R44, 0.25 ;  /* 0x3e8000002c2c0820 */ /* 0x000fe40000400000 */
[----:B------:R-:W-:Y:S02]  /*6930*/  @!P2 FMUL R115, R115, 16777216 ;  /* 0x4b8000007373a820 */ /* 0x000fe40000400000 */
[----:B------:R-:W-:Y:S02]  /*6940*/  @P0 FMUL R14, R14, 0.25 ;  /* 0x3e8000000e0e0820 */ /* 0x000fe40000400000 */
[----:B------:R-:W-:Y:S02]  /*6950*/  @P0 FMUL R13, R13, 0.25 ;  /* 0x3e8000000d0d0820 */ /* 0x000fe40000400000 */
[----:B------:R-:W-:Y:S01]  /*6960*/  @P0 FMUL R12, R12, 0.25 ;  /* 0x3e8000000c0c0820 */ /* 0x000fe20000400000 */
[----:B------:R-:W1:Y:S01]  /*6970*/  MUFU.RCP R115, R115 ;  /* 0x0000007300737308 */ /* 0x000e620000001000 */
        /* <DEDUP_REMOVED lines=24> */
[----:B------:R-:W-:Y:S01]  /*6b00*/  @P0 FMUL R146, R146, 0.25 ;  /* 0x3e80000092920820 */ /* 0x000fe20000400000 */
[C---:B------:R-:W-:Y:S01]  /*6b10*/  FSETP.GEU.AND P0, PT, |R114|.reuse, 1.175494350822287508e-38, PT ;  /* 0x008000007200780b */ /* 0x040fe20003f0e200 */
[----:B------:R-:W-:-:S02]  /*6b20*/  @P1 FMUL R114, R114, 0.25 ;  /* 0x3e80000072721820 */ /* 0x000fc40000400000 */
[----:B------:R-:W-:Y:S02]  /*6b30*/  @!P2 FMUL R11, R11, 16777216 ;  /* 0x4b8000000b0ba820 */ /* 0x000fe40000400000 */
[----:B------:R-:W-:Y:S02]  /*6b40*/  FMUL R67, R78, R142 ;  /* 0x0000008e4e437220 */ /* 0x000fe40000400000 */
[----:B0-----:R-:W-:Y:S02]  /*6b50*/  FMUL R142, R126, R88 ;  /* 0x000000587e8e7220 */ /* 0x001fe40000400000 */
[----:B-1----:R-:W-:Y:S02]  /*6b60*/  FMUL R88, R115, R11 ;  /* 0x0000000b73587220 */ /* 0x002fe40000400000 */
[----:B------:R-:W-:Y:S02]  /*6b70*/  @P1 FMUL R7, R7, 0.25 ;  /* 0x3e80000007071820 */ /* 0x000fe40000400000 */
[----:B------:R-:W-:-:S02]  /*6b80*/  @!P0 FMUL R114, R114, 16777216 ;  /* 0x4b80000072728820 */ /* 0x000fc40000400000 */
[----:B------:R-:W-:Y:S02]  /*6b90*/  @P1 FMUL R6, R6, 0.25 ;  /* 0x3e80000006061820 */ /* 0x000fe40000400000 */
[----:B------:R-:W0:Y:S01]  /*6ba0*/  MUFU.RCP R11, R114 ;  /* 0x00000072000b7308 */ /* 0x000e220000001000 */
        /* <DEDUP_REMOVED lines=29> */
[----:B------:R-:W-:Y:S02]  /*6d80*/  FFMA.FTZ R196, R17, 1.1920928955078125e-07, R196 ;  /* 0x3400000011c47823 */ /* 0x000fe400000100c4 */
[----:B------:R-:W-:Y:S01]  /*6d90*/  @P1 FMUL R32, R32, 0.25 ;  /* 0x3e80000020201820 */ /* 0x000fe20000400000 */
[----:B------:R-:W-:Y:S01]  /*6da0*/  ISETP.GE.U32.AND P1, PT, R109, 0x7f800000, PT ;  /* 0x7f8000006d00780c */ /* 0x000fe20003f26070 */
[C---:B------:R-:W-:Y:S02]  /*6db0*/  FMUL R80, R78.reuse, R89 ;  /* 0x000000594e507220 */ /* 0x040fe40000400000 */
[----:B------:R-:W-:Y:S02]  /*6dc0*/  FMUL R17, R78, R66 ;  /* 0x000000424e117220 */ /* 0x000fe40000400000 */
[----:B------:R-:W-:Y:S01]  /*6dd0*/  @!P2 FMUL R45, R45, 16777216 ;  /* 0x4b8000002d2da820 */ /* 0x000fe20000400000 */
[----:B------:R-:W-:Y:S01]  /*6de0*/  F2FP.PACK_AB R80, R80, R75 ;  /* 0x0000004b5050723e */ /* 0x000fe200000000ff */
[----:B------:R-:W-:-:S02]  /*6df0*/  @!P2 FMUL R44, R44, 16777216 ;  /* 0x4b8000002c2ca820 */ /* 0x000fc40000400000 */
[----:B------:R-:W-:Y:S02]  /*6e00*/  FFMA.FTZ R113, R18, 1.1920928955078125e-07, R113 ;  /* 0x3400000012717823 */ /* 0x000fe40000010071 */
[C---:B------:R-:W-:Y:S02]  /*6e10*/  FMUL R65, R78.reuse, R135 ;  /* 0x000000874e417220 */ /* 0x040fe40000400000 */
[C---:B------:R-:W-:Y:S02]  /*6e20*/  FMUL R89, R78.reuse, R93 ;  /* 0x0000005d4e597220 */ /* 0x040fe40000400000 */
[C---:B------:R-:W-:Y:S02]  /*6e30*/  FMUL R90, R78.reuse, R97 ;  /* 0x000000614e5a7220 */ /* 0x040fe40000400000 */
[----:B------:R-:W-:Y:S02]  /*6e40*/  FMUL R94, R78, R105 ;  /* 0x000000694e5e7220 */ /* 0x000fe40000400000 */
[----:B------:R-:W-:-:S02]  /*6e50*/  FMUL R66, R126, R129 ;  /* 0x000000817e427220 */ /* 0x000fc40000400000 */
        /* <DEDUP_REMOVED lines=28> */
[----:B------:R-:W-:Y:S01]  /*7020*/  @!P2 FMUL R146, R146, 16777216 ;  /* 0x4b8000009292a820 */ /* 0x000fe20000400000 */
[----:B------:R-:W-:Y:S01]  /*7030*/  FSETP.NEU.AND P2, PT, R109, RZ, PT ;  /* 0x000000ff6d00720b */ /* 0x000fe20003f4d000 */
[----:B------:R-:W-:-:S02]  /*7040*/  @!P0 FMUL R7, R7, 16777216 ;  /* 0x4b80000007078820 */ /* 0x000fc40000400000 */
[----:B------:R-:W-:Y:S02]  /*7050*/  @!P0 FMUL R6, R6, 16777216 ;  /* 0x4b80000006068820 */ /* 0x000fe40000400000 */
[----:B------:R-:W-:Y:S02]  /*7060*/  @!P0 FMUL R5, R5, 16777216 ;  /* 0x4b80000005058820 */ /* 0x000fe40000400000 */
[----:B------:R-:W-:Y:S02]  /*7070*/  @!P0 FMUL R4, R4, 16777216 ;  /* 0x4b80000004048820 */ /* 0x000fe40000400000 */
[----:B------:R-:W-:Y:S02]  /*7080*/  @!P0 FMUL R3, R3, 16777216 ;  /* 0x4b80000003038820 */ /* 0x000fe40000400000 */
[----:B------:R-:W-:Y:S02]  /*7090*/  FFMA.FTZ R185, R16, 1.1920928955078125e-07, R185 ;  /* 0x3400000010b97823 */ /* 0x000fe400000100b9 */
[----:B------:R-:W-:-:S02]  /*70a0*/  FFMA.FTZ R193, R46, 1.1920928955078125e-07, R193 ;  /* 0x340000002ec17823 */ /* 0x000fc400000100c1 */
[C---:B------:R-:W-:Y:S02]  /*70b0*/  FMUL R68, R78.reuse, R134 ;  /* 0x000000864e447220 */ /* 0x040fe40000400000 */
[C---:B------:R-:W-:Y:S02]  /*70c0*/  FMUL R79, R78.reuse, R131 ;  /* 0x000000834e4f7220 */ /* 0x040fe40000400000 */
[C---:B------:R-:W-:Y:S02]  /*70d0*/  FMUL R93, R78.reuse, R101 ;  /* 0x000000654e5d7220 */ /* 0x040fe40000400000 */
        /* <DEDUP_REMOVED lines=8> */
[----:B------:R-:W-:Y:S01]  /*7160*/  FMUL R129, R126, R152 ;  /* 0x000000987e817220 */ /* 0x000fe20000400000 */
[----:B------:R-:W-:Y:S01]  /*7170*/  F2FP.PACK_AB R18, R18, R135 ;  /* 0x000000871212723e */ /* 0x000fe200000000ff */
[----:B------:R-:W-:Y:S01]  /*7180*/  @!P0 FMUL R10, R10, 16777216 ;  /* 0x4b8000000a0a8820 */ /* 0x000fe20000400000 */
[----:B------:R-:W-:Y:S01]  /*7190*/  F2FP.PACK_AB R17, R17, R140 ;  /* 0x0000008c1111723e */ /* 0x000fe200000000ff */
        /* <DEDUP_REMOVED lines=35> */
[C---:B------:R-:W-:Y:S02]  /*73d0*/  FMUL R138, R78.reuse, R138 ;  /* 0x0000008a4e8a7220 */ /* 0x040fe40000400000 */
[----:B------:R-:W-:-:S02]  /*73e0*/  FMUL R16, R78, R167 ;  /* 0x000000a74e107220 */ /* 0x000fc40000400000 */
[----:B------:R-:W-:Y:S01]  /*73f0*/  FMUL R137, R78, R166 ;  /* 0x000000a64e897220 */ /* 0x000fe20000400000 */
[----:B------:R-:W-:Y:S01]  /*7400*/  F2FP.PACK_AB R19, R19, R138 ;  /* 0x0000008a1313723e */ /* 0x000fe200000000ff */
[C---:B------:R-:W-:Y:S02]  /*7410*/  FMUL R71, R126.reuse, R141 ;  /* 0x0000008d7e477220 */ /* 0x040fe40000400000 */
[----:B------:R-:W-:Y:S01]  /*7420*/  FMUL R64, R126, R133 ;  /* 0x000000857e407220 */ /* 0x000fe20000400000 */
[----:B------:R-:W-:Y:S01]  /*7430*/  F2FP.PACK_AB R16, R16, R137 ;  /* 0x000000891010723e */ /* 0x000fe200000000ff */
[C---:B------:R-:W-:Y:S02]  /*7440*/  FMUL R69, R126.reuse, R132 ;  /* 0x000000847e457220 */ /* 0x040fe40000400000 */
[C---:B------:R-:W-:Y:S02]  /*7450*/  FMUL R73, R126.reuse, R128 ;  /* 0x000000807e497220 */ /* 0x040fe40000400000 */
[C---:B------:R-:W-:Y:S01]  /*7460*/  FMUL R77, R126.reuse, R125 ;  /* 0x0000007d7e4d7220 */ /* 0x040fe20000400000 */
[----:B------:R1:W-:Y:S01]  /*7470*/  STS.128 [R72+0x880], R16 ;  /* 0x0008801048007388 */ /* 0x0003e20000000c00 */
[----:B------:R-:W-:-:S02]  /*7480*/  FMUL R92, R126, R120 ;  /* 0x000000787e5c7220 */ /* 0x000fc40000400000 */
[C---:B------:R-:W-:Y:S02]  /*7490*/  FMUL R131, R126.reuse, R139 ;  /* 0x0000008b7e837220 */ /* 0x040fe40000400000 */
[C---:B------:R-:W-:Y:S02]  /*74a0*/  FMUL R134, R126.reuse, R83 ;  /* 0x000000537e867220 */ /* 0x040fe40000400000 */
[----:B------:R-:W-:Y:S02]  /*74b0*/  FMUL R152, R126, R84 ;  /* 0x000000547e987220 */ /* 0x000fe40000400000 */
[----:B------:R-:W-:Y:S01]  /*74c0*/  @!P0 FMUL R32, R32, 16777216 ;  /* 0x4b80000020208820 */ /* 0x000fe20000400000 */
[----:B------:R-:W-:Y:S01]  /*74d0*/  ISETP.GE.U32.AND P0, PT, R108, 0x7f800000, PT ;  /* 0x7f8000006c00780c */ /* 0x000fe20003f06070 */
[C---:B------:R-:W-:Y:S02]  /*74e0*/  FMUL R78, R126.reuse, R157 ;  /* 0x0000009d7e4e7220 */ /* 0x040fe40000400000 */
[----:B------:R-:W-:-:S02]  /*74f0*/  FMUL R76, R126, R124 ;  /* 0x0000007c7e4c7220 */ /* 0x000fc40000400000 */
[C---:B------:R-:W-:Y:S02]  /*7500*/  FMUL R91, R126.reuse, R121 ;  /* 0x000000797e5b7220 */ /* 0x040fe40000400000 */
[C---:B------:R-:W-:Y:S01]  /*7510*/  FMUL R95, R126.reuse, R117 ;  /* 0x000000757e5f7220 */ /* 0x040fe20000400000 */
[----:B------:R-:W-:Y:S01]  /*7520*/  F2FP.PACK_AB R76, R77, R76 ;  /* 0x0000004c4d4c723e */ /* 0x000fe200000000ff */
[----:B------:R-:W-:Y:S01]  /*7530*/  FMUL R96, R126, R96 ;  /* 0x000000607e607220 */ /* 0x000fe20000400000 */
[----:B------:R-:W-:Y:S01]  /*7540*/  F2FP.PACK_AB R77, R78, R73 ;  /* 0x000000494e4d723e */ /* 0x000fe200000000ff */
[----:B------:R-:W-:Y:S01]  /*7550*/  FMUL R99, R126, R99 ;  /* 0x000000637e637220 */ /* 0x000fe20000400000 */
[----:B------:R-:W-:Y:S01]  /*7560*/  F2FP.PACK_AB R78, R64, R69 ;  /* 0x00000045404e723e */ /* 0x000fe200000000ff */
[C---:B------:R-:W-:Y:S02]  /*7570*/  FMUL R100, R126.reuse, R100 ;  /* 0x000000647e647220 */ /* 0x040fe40000400000 */
[----:B------:R-:W-:-:S02]  /*7580*/  FMUL R103, R126, R103 ;  /* 0x000000677e677220 */ /* 0x000fc40000400000 */
[C---:B------:R-:W-:Y:S02]  /*7590*/  FMUL R104, R126.reuse, R104 ;  /* 0x000000687e687220 */ /* 0x040fe40000400000 */
[C---:B------:R-:W-:Y:S02]  /*75a0*/  FMUL R120, R126.reuse, R155 ;  /* 0x0000009b7e787220 */ /* 0x040fe40000400000 */
[C---:B------:R-:W-:Y:S02]  /*75b0*/  FMUL R125, R126.reuse, R154 ;  /* 0x0000009a7e7d7220 */ /* 0x040fe40000400000 */
[C---:B------:R-:W-:Y:S02]  /*75c0*/  FMUL R128, R126.reuse, R153 ;  /* 0x000000997e807220 */ /* 0x040fe40000400000 */
[----:B------:R-:W-:Y:S01]  /*75d0*/  FMUL R132, R126, R87 ;  /* 0x000000577e847220 */ /* 0x000fe20000400000 */
[----:B-1----:R-:W-:Y:S01]  /*75e0*/  F2FP.PACK_AB R19, R120, R125 ;  /* 0x0000007d7813723e */ /* 0x002fe200000000ff */
[----:B------:R-:W-:Y:S01]  /*75f0*/  FMUL R133, R126, R86 ;  /* 0x000000567e857220 */ /* 0x000fe20000400000 */
[----:B------:R-:W-:Y:S01]  /*7600*/  F2FP.PACK_AB R18, R128, R129 ;  /* 0x000000818012723e */ /* 0x000fe200000000ff */
[C---:B------:R-:W-:Y:S01]  /*7610*/  FMUL R139, R126.reuse, R82 ;  /* 0x000000527e8b7220 */ /* 0x040fe20000400000 */
[----:B------:R-:W-:Y:S01]  /*7620*/  F2FP.PACK_AB R17, R131, R132 ;  /* 0x000000848311723e */ /* 0x000fe200000000ff */
[C---:B------:R-:W-:Y:S01]  /*7630*/  FMUL R141, R126.reuse, R85 ;  /* 0x000000557e8d7220 */ /* 0x040fe20000400000 */
[----:B------:R-:W-:Y:S01]  /*7640*/  F2FP.PACK_AB R16, R133, R134 ;  /* 0x000000868510723e */ /* 0x000fe200000000ff */
[----:B------:R-:W-:-:S02]  /*7650*/  FMUL R143, R126, R81 ;  /* 0x000000517e8f7220 */ /* 0x000fc40000400000 */
[C---:B------:R-:W-:Y:S02]  /*7660*/  FMUL R136, R126.reuse, R136 ;  /* 0x000000887e887220 */ /* 0x040fe40000400000 */
[C---:B------:R-:W-:Y:S02]  /*7670*/  FMUL R165, R126.reuse, R165 ;  /* 0x000000a57ea57220 */ /* 0x040fe40000400000 */
[----:B------:R-:W-:Y:S02]  /*7680*/  FMUL R164, R126, R164 ;  /* 0x000000a47ea47220 */ /* 0x000fe40000400000 */
[C---:B------:R-:W-:Y:S02]  /*7690*/  FMUL R83, R115.reuse, R45 ;  /* 0x0000002d73537220 */ /* 0x040fe40000400000 */
[C---:B------:R-:W-:Y:S02]  /*76a0*/  FMUL R84, R115.reuse, R44 ;  /* 0x0000002c73547220 */ /* 0x040fe40000400000 */
[----:B------:R-:W-:-:S02]  /*76b0*/  FMUL R81, R115, R51 ;  /* 0x0000003373517220 */ /* 0x000fc40000400000 */
[C---:B------:R-:W-:Y:S02]  /*76c0*/  FMUL R82, R115.reuse, R48 ;  /* 0x0000003073527220 */ /* 0x040fe40000400000 */
[----:B------:R-:W-:Y:S01]  /*76d0*/  FMUL R85, R115, R14 ;  /* 0x0000000e73557220 */ /* 0x000fe20000400000 */
[----:B------:R-:W-:Y:S01]  /*76e0*/  F2FP.PACK_AB R14, R141, R152 ;  /* 0x000000988d0e723e */ /* 0x000fe200000000ff */
[----:B------:R-:W-:Y:S01]  /*76f0*/  FMUL R86, R115, R13 ;  /* 0x0000000d73567220 */ /* 0x000fe20000400000 */
[----:B------:R-:W-:Y:S01]  /*7700*/  F2FP.PACK_AB R13, R143, R136 ;  /* 0x000000888f0d723e */ /* 0x000fe200000000ff */
[----:B------:R-:W-:Y:S01]  /*7710*/  FMUL R87, R115, R12 ;  /* 0x0000000c73577220 */ /* 0x000fe20000400000 */
[----:B------:R-:W-:Y:S01]  /*7720*/  F2FP.PACK_AB R12, R165, R164 ;  /* 0x000000a4a50c723e */ /* 0x000fe200000000ff */
[C---:B------:R-:W-:Y:S02]  /*7730*/  FMUL R151, R115.reuse, R151 ;  /* 0x0000009773977220 */ /* 0x040fe40000400000 */
[----:B------:R-:W-:Y:S01]  /*7740*/  FMUL R150, R115, R150 ;  /* 0x0000009673967220 */ /* 0x000fe20000400000 */
[----:B------:R-:W-:Y:S01]  /*7750*/  F2FP.PACK_AB R88, R87, R88 ;  /* 0x000000585758723e */ /* 0x000fe200000000ff */
[----:B------:R-:W-:-:S02]  /*7760*/  FMUL R55, R115, R55 ;  /* 0x0000003773377220 */ /* 0x000fc40000400000 */
[C---:B------:R-:W-:Y:S02]  /*7770*/  FMUL R54, R115.reuse, R54 ;  /* 0x0000003673367220 */ /* 0x040fe40000400000 */
[C---:B------:R-:W-:Y:S02]  /*7780*/  FMUL R59, R115.reuse, R59 ;  /* 0x0000003b733b7220 */ /* 0x040fe40000400000 */
        /* <DEDUP_REMOVED lines=20> */
[----:B------:R-:W-:Y:S02]  /*78d0*/  FMUL R146, R115, R146 ;  /* 0x0000009273927220 */ /* 0x000fe40000400000 */
[C---:B0-----:R-:W-:Y:S02]  /*78e0*/  FMUL R124, R11.reuse, R7 ;  /* 0x000000070b7c7220 */ /* 0x041fe40000400000 */
[C---:B------:R-:W-:Y:S02]  /*78f0*/  FMUL R121, R11.reuse, R6 ;  /* 0x000000060b797220 */ /* 0x040fe40000400000 */
[----:B------:R-:W-:-:S02]  /*7900*/  FMUL R126, R11, R5 ;  /* 0x000000050b7e7220 */ /* 0x000fc40000400000 */
[C---:B------:R-:W-:Y:S02]  /*7910*/  FMUL R127, R11.reuse, R4 ;  /* 0x000000040b7f7220 */ /* 0x040fe40000400000 */
[C---:B------:R-:W-:Y:S02]  /*7920*/  FMUL R130, R11.reuse, R3 ;  /* 0x000000030b827220 */ /* 0x040fe40000400000 */
[----:B------:R-:W-:Y:S01]  /*7930*/  FMUL R114, R11, R10 ;  /* 0x0000000a0b727220 */ /* 0x000fe20000400000 */
[----:B------:R-:W-:Y:S01]  /*7940*/  F2FP.PACK_AB R10, R35, R34 ;  /* 0x00000022230a723e */ /* 0x000fe200000000ff */
        /* <DEDUP_REMOVED lines=28> */
[C---:B------:R-:W-:Y:S01]  /*7b10*/  FMUL R29, R11.reuse, R29 ;  /* 0x0000001d0b1d7220 */ /* 0x040fe20000400000 */
        /* <DEDUP_REMOVED lines=8> */
[----:B------:R-:W-:Y:S01]  /*7ba0*/  MOV R21, 0x3dc6b27f ;  /* 0x3dc6b27f00157802 */ /* 0x000fe20000000f00 */
[C---:B------:R-:W-:Y:S01]  /*7bb0*/  FMUL R20, R11.reuse, R20 ;  /* 0x000000140b147220 */ /* 0x040fe20000400000 */
[----:B------:R-:W-:Y:S01]  /*7bc0*/  F2FP.PACK_AB R83, R70, R67 ;  /* 0x000000434653723e */ /* 0x000fe200000000ff */
[----:B------:R-:W-:-:S02]  /*7bd0*/  FMUL R4, R11, R145 ;  /* 0x000000910b047220 */ /* 0x000fc40000400000 */
[----:B------:R-:W-:Y:S01]  /*7be0*/  FMUL R3, R11, R144 ;  /* 0x000000900b037220 */ /* 0x000fe20000400000 */
[----:B------:R-:W-:Y:S01]  /*7bf0*/  F2FP.PACK_AB R7, R7, R20 ;  /* 0x000000140707723e */ /* 0x000fe200000000ff */
[----:B------:R-:W-:Y:S01]  /*7c00*/  FMUL R5, R11, R61 ;  /* 0x0000003d0b057220 */ /* 0x000fe20000400000 */
[----:B------:R-:W-:Y:S01]  /*7c10*/  F2FP.PACK_AB R61, R99, R100 ;  /* 0x00000064633d723e */ /* 0x000fe200000000ff */
[C---:B------:R-:W-:Y:S01]  /*7c20*/  FMUL R60, R11.reuse, R60 ;  /* 0x0000003c0b3c7220 */ /* 0x040fe20000400000 */
[----:B------:R-:W-:Y:S01]  /*7c30*/  F2FP.PACK_AB R4, R4, R3 ;  /* 0x000000030404723e */ /* 0x000fe200000000ff */
[C---:B------:R-:W-:Y:S01]  /*7c40*/  FMUL R6, R11.reuse, R33 ;  /* 0x000000210b067220 */ /* 0x040fe20000400000 */
[----:B------:R-:W-:Y:S01]  /*7c50*/  IADD3 R3, R108, -R15, RZ ;  /* 0x8000000f6c037210 */ /* 0x000fe20007ffe0ff */
[----:B------:R-:W-:Y:S01]  /*7c60*/  FMUL R11, R11, R32 ;  /* 0x000000200b0b7220 */ /* 0x000fe20000400000 */
[----:B------:R-:W-:Y:S01]  /*7c70*/  F2FP.PACK_AB R5, R5, R60 ;  /* 0x0000003c0505723e */ /* 0x000fe200000000ff */
[----:B------:R-:W-:Y:S01]  /*7c80*/  FADD R116, R116, -1 ;  /* 0xbf80000074747421 */ /* 0x000fe20000000000 */
[----:B------:R-:W-:Y:S01]  /*7c90*/  F2FP.PACK_AB R15, R139, R142 ;  /* 0x0000008e8b0f723e */ /* 0x000fe200000000ff */
[----:B------:R-:W-:Y:S01]  /*7ca0*/  FADD R118, R118, -1 ;  /* 0xbf80000076767421 */ /* 0x000fe20000000000 */
[----:B------:R-:W-:Y:S01]  /*7cb0*/  F2FP.PACK_AB R6, R6, R11 ;  /* 0x0000000b0606723e */ /* 0x000fe200000000ff */
[----:B------:R-:W-:Y:S01]  /*7cc0*/  FADD R3, R3, -1 ;  /* 0xbf80000003037421 */ /* 0x000fe20000000000 */
[----:B------:R-:W-:Y:S01]  /*7cd0*/  F2FP.PACK_AB R11, R23, R22 ;  /* 0x00000016170b723e */ /* 0x000fe200000000ff */
[----:B------:R-:W-:Y:S01]  /*7ce0*/  FADD R119, R119, -1 ;  /* 0xbf80000077777421 */ /* 0x000fe20000000000 */
[----:B------:R0:W-:Y:S01]  /*7cf0*/  STS.128 [R72+0x800], R12 ;  /* 0x0008000c48007388 */ /* 0x0001e20000000c00 */
[----:B------:R-:W-:Y:S01]  /*7d00*/  FFMA.FTZ R20, R3, R21, -0.16845393180847167969 ;  /* 0xbe2c7f3003147423 */ /* 0x000fe20000010015 */
[----:B------:R-:W-:-:S02]  /*7d10*/  F2FP.PACK_AB R22, R49, R50 ;  /* 0x000000323116723e */ /* 0x000fc400000000ff */
[----:B------:R1:W-:Y:S01]  /*7d20*/  STS.128 [R72], R4 ;  /* 0x0000000448007388 */ /* 0x0003e20000000c00 */
[C---:B------:R-:W-:Y:S01]  /*7d30*/  FFMA.FTZ R20, R3.reuse, R20, 0.1716887056827545166 ;  /* 0x3e2fcf2a03147423 */ /* 0x040fe20000010014 */
[----:B------:R-:W-:Y:S02]  /*7d40*/  F2FP.PACK_AB R23, R46, R47 ;  /* 0x0000002f2e17723e */ /* 0x000fe400000000ff */
[----:B------:R2:W-:Y:S01]  /*7d50*/  STS.128 [R72+0x80], R8 ;  /* 0x0000800848007388 */ /* 0x0005e20000000c00 */
[----:B------:R-:W-:Y:S01]  /*7d60*/  FFMA.FTZ R20, R3, R20, -0.17900948226451873779 ;  /* 0xbe374e4303147423 */ /* 0x000fe20000010014 */
[----:B------:R-:W-:Y:S02]  /*7d70*/  F2FP.PACK_AB R60, R103, R104 ;  /* 0x00000068673c723e */ /* 0x000fe400000000ff */
[----:B------:R-:W-:Y:S01]  /*7d80*/  BAR.SYNC.DEFER_BLOCKING 0x0 ;  /* 0x0000000000007b1d */ /* 0x000fe20000010000 */
[----:B------:R-:W-:Y:S01]  /*7d90*/  FFMA.FTZ R20, R3, R20, 0.20512372255325317383 ;  /* 0x3e520bf403147423 */ /* 0x000fe20000010014 */
[----:B0-----:R-:W-:-:S03]  /*7da0*/  F2FP.PACK_AB R14, R26, R27 ;  /* 0x0000001b1a0e723e */ /* 0x001fc600000000ff */
[----:B------:R-:W-:Y:S01]  /*7db0*/  FFMA.FTZ R20, R3, R20, -0.24046532809734344482 ;  /* 0xbe763c8b03147423 */ /* 0x000fe20000010014 */
[----:B------:R-:W-:Y:S01]  /*7dc0*/  F2FP.PACK_AB R13, R57, R56 ;  /* 0x00000038390d723e */ /* 0x000fe200000000ff */
[-C--:B-1----:R-:W-:Y:S01]  /*7dd0*/  FFMA.FTZ R7, R116, R21.reuse, -0.16845393180847167969 ;  /* 0xbe2c7f3074077423 */ /* 0x082fe20000010015 */
[----:B------:R-:W-:Y:S01]  /*7de0*/  @P4 MOV R6, 0x7f800000 ;  /* 0x7f80000000064802 */ /* 0x000fe20000000f00 */
[----:B------:R-:W-:Y:S01]  /*7df0*/  FFMA.FTZ R5, R118, R21, -0.16845393180847167969 ;  /* 0xbe2c7f3076057423 */ /* 0x000fe20000010015 */
[----:B------:R-:W-:Y:S01]  /*7e00*/  F2FP.PACK_AB R12, R169, R168 ;  /* 0x000000a8a90c723e */ /* 0x000fe200000000ff */
[----:B------:R-:W-:Y:S01]  /*7e10*/  FFMA.FTZ R7, R116, R7, 0.1716887056827545166 ;  /* 0x3e2fcf2a74077423 */ /* 0x000fe20000010007 */
[----:B--2---:R-:W-:Y:S01]  /*7e20*/  F2FP.PACK_AB R8, R44, R45 ;  /* 0x0000002d2c08723e */ /* 0x004fe200000000ff */
[----:B------:R-:W-:Y:S01]  /*7e30*/  FFMA.FTZ R4, R119, R21, -0.16845393180847167969 ;  /* 0xbe2c7f3077047423 */ /* 0x000fe20000010015 */
[----:B------:R-:W-:Y:S01]  /*7e40*/  F2FP.PACK_AB R10, R39, R38 ;  /* 0x00000026270a723e */ /* 0x000fe200000000ff */
[----:B------:R-:W-:Y:S01]  /*7e50*/  FFMA.FTZ R7, R116, R7, -0.17900948226451873779 ;  /* 0xbe374e4374077423 */ /* 0x000fe20000010007 */
[----:B------:R-:W-:Y:S01]  /*7e60*/  F2FP.PACK_AB R11, R43, R42 ;  /* 0x0000002a2b0b723e */ /* 0x000fe200000000ff */
[----:B------:R-:W-:Y:S01]  /*7e70*/  FFMA.FTZ R5, R118, R5, 0.1716887056827545166 ;  /* 0x3e2fcf2a76057423 */ /* 0x000fe20000010005 */
[----:B------:R-:W-:Y:S01]  /*7e80*/  F2FP.PACK_AB R9, R31, R30 ;  /* 0x0000001e1f09723e */ /* 0x000fe200000000ff */
[C---:B------:R-:W-:Y:S01]  /*7e90*/  FFMA.FTZ R7, R116.reuse, R7, 0.20512372255325317383 ;  /* 0x3e520bf474077423 */ /* 0x040fe20000010007 */
[----:B------:R-:W-:Y:S01]  /*7ea0*/  F2FP.PACK_AB R21, R105, R106 ;  /* 0x0000006a6915723e */ /* 0x000fe200000000ff */
[----:B------:R-:W-:Y:S01]  /*7eb0*/  FFMA.FTZ R4, R119, R4, 0.1716887056827545166 ;  /* 0x3e2fcf2a77047423 */ /* 0x000fe20000010004 */
[----:B------:R-:W-:Y:S01]  /*7ec0*/  F2FP.PACK_AB R15, R149, R148 ;  /* 0x00000094950f723e */ /* 0x000fe200000000ff */
[----:B------:R-:W-:Y:S01]  /*7ed0*/  FFMA.FTZ R7, R116, R7, -0.24046532809734344482 ;  /* 0xbe763c8b74077423 */ /* 0x000fe20000010007 */
[----:B------:R-:W-:Y:S01]  /*7ee0*/  LDS.128 R44, [R232] ;  /* 0x00000000e82c7984 */ /* 0x000fe20000000c00 */
[----:B------:R-:W-:Y:S01]  /*7ef0*/  FFMA.FTZ R5, R118, R5, -0.17900948226451873779 ;  /* 0xbe374e4376057423 */ /* 0x000fe20000010005 */
[----:B------:R-:W-:Y:S01]  /*7f00*/  F2FP.PACK_AB R56, R101, R102 ;  /* 0x000000666538723e */ /* 0x000fe200000000ff */
[C---:B------:R-:W-:Y:S01]  /*7f10*/  FFMA.FTZ R7, R116.reuse, R7, 0.28857114911079406738 ;  /* 0x3e93bf9974077423 */ /* 0x040fe20000010007 */
[----:B------:R-:W-:Y:S01]  /*7f20*/  LDS.128 R48, [R201] ;  /* 0x00000000c9307984 */ /* 0x000fe20000000c00 */
[----:B------:R-:W-:Y:S01]  /*7f30*/  FFMA.FTZ R4, R119, R4, -0.17900948226451873779 ;  /* 0xbe374e4377047423 */ /* 0x000fe20000010004 */
[----:B------:R-:W-:Y:S01]  /*7f40*/  F2FP.PACK_AB R57, R97, R98 ;  /* 0x000000626139723e */ /* 0x000fe200000000ff */
[----:B------:R-:W-:-:S02]  /*7f50*/  FFMA.FTZ R7, R116, R7, -0.36067417263984680176 ;  /* 0xbeb8aa4974077423 */ /* 0x000fc40000010007 */
[----:B------:R-:W-:Y:S02]  /*7f60*/  FFMA.FTZ R5, R118, R5, 0.20512372255325317383 ;  /* 0x3e520bf476057423 */ /* 0x000fe40000010005 */
[C---:B------:R-:W-:Y:S02]  /*7f70*/  FFMA.FTZ R4, R119.reuse, R4, 0.20512372255325317383 ;  /* 0x3e520bf477047423 */ /* 0x040fe40000010004 */
[----:B------:R-:W-:Y:S02]  /*7f80*/  FFMA.FTZ R7, R116, R7, 0.48089820146560668945 ;  /* 0x3ef6384a74077423 */ /* 0x000fe40000010007 */
[----:B------:R-:W-:Y:S02]  /*7f90*/  FFMA.FTZ R5, R118, R5, -0.24046532809734344482 ;  /* 0xbe763c8b76057423 */ /* 0x000fe40000010005 */
[----:B------:R-:W-:Y:S02]  /*7fa0*/  FFMA.FTZ R4, R119, R4, -0.24046532809734344482 ;  /* 0xbe763c8b77047423 */ /* 0x000fe40000010004 */
[----:B------:R-:W-:-:S02]  /*7fb0*/  FFMA.FTZ R7, R116, R7, -0.72134751081466674805 ;  /* 0xbf38aa3b74077423 */ /* 0x000fc40000010007 */
[----:B------:R-:W-:Y:S02]  /*7fc0*/  FFMA.FTZ R5, R118, R5, 0.28857114911079406738 ;  /* 0x3e93bf9976057423 */ /* 0x000fe40000010005 */
[----:B------:R-:W-:Y:S02]  /*7fd0*/  FFMA.FTZ R20, R3, R20, 0.28857114911079406738 ;  /* 0x3e93bf9903147423 */ /* 0x000fe40000010014 */
[----:B------:R-:W-:Y:S02]  /*7fe0*/  FFMA.FTZ R4, R119, R4, 0.28857114911079406738 ;  /* 0x3e93bf9977047423 */ /* 0x000fe40000010004 */
[----:B------:R-:W-:Y:S02]  /*7ff0*/  FMUL R7, R116, R7 ;  /* 0x0000000774077220 */ /* 0x000fe40000400000 */
[----:B------:R-:W-:Y:S02]  /*8000*/  FFMA.FTZ R5, R118, R5, -0.36067417263984680176 ;  /* 0xbeb8aa4976057423 */ /* 0x000fe40000010005 */
[----:B------:R-:W-:-:S02]  /*8010*/  FFMA.FTZ R20, R3, R20, -0.36067417263984680176 ;  /* 0xbeb8aa4903147423 */ /* 0x000fc40000010014 */
[----:B------:R-:W-:Y:S02]  /*8020*/  FFMA.FTZ R4, R119, R4, -0.36067417263984680176 ;  /* 0xbeb8aa4977047423 */ /* 0x000fe40000010004 */
[----:B------:R-:W-:Y:S02]  /*8030*/  FMUL R7, R116, R7 ;  /* 0x0000000774077220 */ /* 0x000fe40000400000 */
[----:B------:R-:W-:Y:S02]  /*8040*/  FFMA.FTZ R5, R118, R5, 0.48089820146560668945 ;  /* 0x3ef6384a76057423 */ /* 0x000fe40000010005 */
[----:B------:R-:W-:Y:S02]  /*8050*/  FFMA.FTZ R20, R3, R20, 0.48089820146560668945 ;  /* 0x3ef6384a03147423 */ /* 0x000fe40000010014 */
[----:B------:R-:W-:Y:S02]  /*8060*/  FFMA.FTZ R4, R119, R4, 0.48089820146560668945 ;  /* 0x3ef6384a77047423 */ /* 0x000fe40000010004 */
[----:B------:R-:W-:Y:S01]  /*8070*/  FFMA.FTZ R116, R116, 1.4426950216293334961, R7 ;  /* 0x3fb8aa3b74747823 */ /* 0x000fe20000010007 */
[----:B------:R-:W-:Y:S01]  /*8080*/  F2FP.PACK_AB R7, R41, R40 ;  /* 0x000000282907723e */ /* 0x000fe200000000ff */
[----:B------:R-:W-:Y:S01]  /*8090*/  FFMA.FTZ R5, R118, R5, -0.72134751081466674805 ;  /* 0xbf38aa3b76057423 */ /* 0x000fe20000010005 */
[----:B------:R-:W-:Y:S01]  /*80a0*/  LDS.128 R40, [R233] ;  /* 0x00000000e9287984 */ /* 0x000fe20000000c00 */
[----:B------:R-:W-:-:S02]  /*80b0*/  FFMA.FTZ R20, R3, R20, -0.72134751081466674805 ;  /* 0xbf38aa3b03147423 */ /* 0x000fc40000010014 */
[----:B------:R-:W-:Y:S02]  /*80c0*/  FFMA.FTZ R4, R119, R4, -0.72134751081466674805 ;  /* 0xbf38aa3b77047423 */ /* 0x000fe40000010004 */
[----:B------:R-:W-:Y:S02]  /*80d0*/  FADD R193, R193, R116 ;  /* 0x00000074c1c17221 */ /* 0x000fe40000000000 */
[----:B------:R-:W-:Y:S01]  /*80e0*/  @P4 FFMA.FTZ R193, R111, R6, +INF ;  /* 0x7f8000006fc14423 */ /* 0x000fe20000010006 */
[----:B------:R-:W-:Y:S01]  /*80f0*/  F2FP.PACK_AB R6, R37, R36 ;  /* 0x000000242506723e */ /* 0x000fe200000000ff */
[C---:B------:R-:W-:Y:S01]  /*8100*/  FMUL R5, R118.reuse, R5 ;  /* 0x0000000576057220 */ /* 0x040fe20000400000 */
[----:B------:R-:W0:Y:S01]  /*8110*/  LDS.128 R36, [R234] ;  /* 0x00000000ea247984 */ /* 0x000e220000000c00 */
[----:B------:R-:W-:Y:S02]  /*8120*/  FMUL R20, R3, R20 ;  /* 0x0000001403147220 */ /* 0x000fe40000400000 */
[----:B------:R-:W-:Y:S01]  /*8130*/  FMUL R4, R119, R4 ;  /* 0x0000000477047220 */ /* 0x000fe20000400000 */
[----:B------:R-:W-:Y:S01]  /*8140*/  BAR.SYNC.DEFER_BLOCKING 0x0 ;  /* 0x0000000000007b1d */ /* 0x000fe20000010000 */
[----:B------:R-:W-:-:S02]  /*8150*/  FMUL R5, R118, R5 ;  /* 0x0000000576057220 */ /* 0x000fc40000400000 */
[----:B------:R-:W-:Y:S02]  /*8160*/  FMUL R20, R3, R20 ;  /* 0x0000001403147220 */ /* 0x000fe40000400000 */
[----:B------:R-:W-:Y:S02]  /*8170*/  FMUL R4, R119, R4 ;  /* 0x0000000477047220 */ /* 0x000fe40000400000 */
[----:B------:R-:W-:Y:S01]  /*8180*/  FFMA.FTZ R118, R118, 1.4426950216293334961, R5 ;  /* 0x3fb8aa3b76767823 */ /* 0x000fe20000010005 */
[----:B------:R-:W-:Y:S01]  /*8190*/  @P0 MOV R5, 0x7f800000 ;  /* 0x7f80000000050802 */ /* 0x000fe20000000f00 */
[----:B------:R-:W-:Y:S01]  /*81a0*/  FFMA.FTZ R3, R3, 1.4426950216293334961, R20 ;  /* 0x3fb8aa3b03037823 */ /* 0x000fe20000010014 */
[----:B------:R-:W-:Y:S01]  /*81b0*/  F2FP.PACK_AB R20, R107, R112 ;  /* 0x000000706b14723e */ /* 0x000fe200000000ff */
[----:B------:R-:W-:Y:S01]  /*81c0*/  FFMA.FTZ R4, R119, 1.4426950216293334961, R4 ;  /* 0x3fb8aa3b77047823 */ /* 0x000fe20000010004 */
[----:B------:R-:W-:Y:S01]  /*81d0*/  MOV R119, c[0x0][0x1c8] ;  /* 0x0000720000777a02 */ /* 0x000fe20000000f00 */
[----:B------:R-:W-:-:S02]  /*81e0*/  FADD R196, R196, R3 ;  /* 0x00000003c4c47221 */ /* 0x000fc40000000000 */
[----:B------:R-:W-:Y:S01]  /*81f0*/  FADD R3, R113, R4 ;  /* 0x0000000471037221 */ /* 0x000fe20000000000 */
[----:B------:R-:W-:Y:S01]  /*8200*/  @P1 MOV R4, 0x7f800000 ;  /* 0x7f80000000041802 */ /* 0x000fe20000000f00 */
[----:B------:R-:W-:Y:S01]  /*8210*/  @P0 FFMA.FTZ R196, R108, R5, +INF ;  /* 0x7f8000006cc40423 */ /* 0x000fe20000010005 */
[----:B------:R-:W-:Y:S01]  /*8220*/  @P5 MOV R5, 0x7f800000 ;  /* 0x7f80000000055802 */ /* 0x000fe20000000f00 */
[----:B------:R-:W-:Y:S01]  /*8230*/  FADD R185, R185, R118 ;  /* 0x00000076b9b97221 */ /* 0x000fe20000000000 */
[----:B------:R-:W-:Y:S01]  /*8240*/  LEA R189, R119, -R119, 0x6 ;  /* 0x8000007777bd7211 */ /* 0x000fe200078e30ff */
[----:B------:R-:W-:Y:S01]  /*8250*/  @P1 FFMA.FTZ R185, R109, R4, +INF ;  /* 0x7f8000006db91423 */ /* 0x000fe20000010004 */
[----:B------:R-:W-:Y:S01]  /*8260*/  F2FP.PACK_AB R4, R25, R24 ;  /* 0x000000181904723e */ /* 0x000fe200000000ff */
[C---:B------:R-:W-:Y:S01]  /*8270*/  @P5 FFMA.FTZ R3, R110.reuse, R5, +INF ;  /* 0x7f8000006e035423 */ /* 0x040fe20000010005 */
[----:B------:R-:W-:Y:S01]  /*8280*/  F2FP.PACK_AB R5, R29, R28 ;  /* 0x0000001c1d05723e */ /* 0x000fe200000000ff */
[----:B------:R-:W-:Y:S01]  /*8290*/  STS.128 [R72+0x80], R8 ;  /* 0x0000800848007388 */ /* 0x000fe20000000c00 */
[C---:B------:R-:W-:Y:S01]  /*82a0*/  IMAD R65, R119.reuse, 0xa, RZ ;  /* 0x0000000a77417824 */ /* 0x040fe200078e02ff */
[C---:B------:R-:W-:Y:S01]  /*82b0*/  SHF.L.U32 R191, R119.reuse, 0x6, RZ ;  /* 0x0000000677bf7819 */ /* 0x040fe200000006ff */
[C---:B------:R-:W-:Y:S01]  /*82c0*/  IMAD R67, R119.reuse, 0xc, RZ ;  /* 0x0000000c77437824 */ /* 0x040fe200078e02ff */
[----:B------:R-:W-:Y:S01]  /*82d0*/  STS.128 [R72], R4 ;  /* 0x0000000448007388 */ /* 0x000fe20000000c00 */
[C---:B------:R-:W-:Y:S01]  /*82e0*/  IMAD R69, R119.reuse, 0xe, RZ ;  /* 0x0000000e77457824 */ /* 0x040fe200078e02ff */
[C---:B------:R-:W-:Y:S01]  /*82f0*/  LEA R195, R119.reuse, R119, 0x6 ;  /* 0x0000007777c37211 */ /* 0x040fe200078e30ff */
[C---:B------:R-:W-:Y:S01]  /*8300*/  IMAD R73, R119.reuse, 0x14, RZ ;  /* 0x0000001477497824 */ /* 0x040fe200078e02ff */
[----:B------:R-:W-:Y:S01]  /*8310*/  STS.128 [R72+0x800], R16 ;  /* 0x0008001048007388 */ /* 0x000fe20000000c00 */
[----:B------:R-:W-:Y:S01]  /*8320*/  IMAD R71, R119, 0x12, RZ ;  /* 0x0000001277477824 */ /* 0x000fe200078e02ff */
[----:B------:R-:W-:Y:S01]  /*8330*/  FSETP.NEU.AND P0, PT, R111, RZ, PT ;  /* 0x000000ff6f00720b */ /* 0x000fe20003f0d000 */
[C---:B------:R-:W-:Y:S01]  /*8340*/  IMAD R75, R119.reuse, 0x1a, RZ ;  /* 0x0000001a774b7824 */ /* 0x040fe200078e02ff */
[----:B------:R-:W-:Y:S01]  /*8350*/  STS.128 [R72+0x880], R20 ;  /* 0x0008801448007388 */ /* 0x000fe20000000c00 */
[C---:B------:R-:W-:Y:S01]  /*8360*/  IMAD R133, R119.reuse, 0x24, RZ ;  /* 0x0000002477857824 */ /* 0x040fe200078e02ff */
[----:B------:R-:W-:Y:S01]  /*8370*/  FSETP.NEU.AND P1, PT, R110, RZ, PT ;  /* 0x000000ff6e00720b */ /* 0x000fe20003f2d000 */
[C---:B------:R-:W-:Y:S01]  /*8380*/  IMAD R137, R119.reuse, 0x26, RZ ;  /* 0x0000002677897824 */ /* 0x040fe200078e02ff */
[----:B------:R-:W-:Y:S01]  /*8390*/  BAR.SYNC.DEFER_BLOCKING 0x0 ;  /* 0x0000000000007b1d */ /* 0x000fe20000010000 */
[----:B------:R-:W-:Y:S01]  /*83a0*/  IMAD R141, R119, 0x28, RZ ;  /* 0x00000028778d7824 */ /* 0x000fe200078e02ff */
[----:B------:R-:W-:Y:S01]  /*83b0*/  FSEL R185, R185, -INF , P2 ;  /* 0xff800000b9b97808 */ /* 0x000fe20001000000 */
[----:B------:R-:W-:Y:S01]  /*83c0*/  IMAD R145, R119, 0x2a, RZ ;  /* 0x0000002a77917824 */ /* 0x000fe200078e02ff */
[----:B------:R-:W-:Y:S01]  /*83d0*/  FSEL R193, R193, -INF , P0 ;  /* 0xff800000c1c17808 */ /* 0x000fe20000000000 */
[----:B------:R-:W-:-:S02]  /*83e0*/  IMAD R149, R119, 0x2c, RZ ;  /* 0x0000002c77957824 */ /* 0x000fc400078e02ff */
[C---:B------:R-:W-:Y:S02]  /*83f0*/  IMAD R153, R119.reuse, 0x2e, RZ ;  /* 0x0000002e77997824 */ /* 0x040fe400078e02ff */
[C---:B------:R-:W-:Y:S02]  /*8400*/  IMAD R157, R119.reuse, 0x30, RZ ;  /* 0x00000030779d7824 */ /* 0x040fe400078e02ff */
[C---:B------:R-:W-:Y:S02]  /*8410*/  IMAD R161, R119.reuse, 0x32, RZ ;  /* 0x0000003277a17824 */ /* 0x040fe400078e02ff */
[C---:B------:R-:W-:Y:S02]  /*8420*/  IMAD R165, R119.reuse, 0x34, RZ ;  /* 0x0000003477a57824 */ /* 0x040fe400078e02ff */
[C---:B------:R-:W-:Y:S02]  /*8430*/  IMAD R169, R119.reuse, 0x36, RZ ;  /* 0x0000003677a97824 */ /* 0x040fe400078e02ff */
[----:B------:R-:W-:-:S02]  /*8440*/  IMAD R173, R119, 0x38, RZ ;  /* 0x0000003877ad7824 */ /* 0x000fc400078e02ff */
[C---:B------:R-:W-:Y:S02]  /*8450*/  IMAD R177, R119.reuse, 0x3a, RZ ;  /* 0x0000003a77b17824 */ /* 0x040fe400078e02ff */
[C---:B------:R-:W-:Y:S02]  /*8460*/  IMAD R181, R119.reuse, 0x3c, RZ ;  /* 0x0000003c77b57824 */ /* 0x040fe400078e02ff */
[C---:B------:R-:W-:Y:S01]  /*8470*/  IMAD R187, R119.reuse, 0x3e, RZ ;  /* 0x0000003e77bb7824 */ /* 0x040fe200078e02ff */
[----:B------:R-:W1:Y:S01]  /*8480*/  LDS.128 R20, [R234] ;  /* 0x00000000ea147984 */ /* 0x000e620000000c00 */
[C---:B------:R-:W-:Y:S02]  /*8490*/  IMAD R199, R119.reuse, 0x42, RZ ;  /* 0x0000004277c77824 */ /* 0x040fe400078e02ff */
[C---:B------:R-:W-:Y:S01]  /*84a0*/  IMAD R207, R119.reuse, 0x44, RZ ;  /* 0x0000004477cf7824 */ /* 0x040fe200078e02ff */
[----:B------:R-:W2:Y:S01]  /*84b0*/  LDS.128 R24, [R233] ;  /* 0x00000000e9187984 */ /* 0x000ea20000000c00 */
[----:B------:R-:W-:-:S02]  /*84c0*/  IMAD R215, R119, 0x48, RZ ;  /* 0x0000004877d77824 */ /* 0x000fc400078e02ff */
[C---:B------:R-:W-:Y:S01]  /*84d0*/  IMAD R211, R119.reuse, 0x46, RZ ;  /* 0x0000004677d37824 */ /* 0x040fe200078e02ff */
[----:B------:R-:W3:Y:S01]  /*84e0*/  LDS.128 R28, [R232] ;  /* 0x00000000e81c7984 */ /* 0x000ee20000000c00 */
[C---:B------:R-:W-:Y:S02]  /*84f0*/  IMAD R219, R119.reuse, 0x4a, RZ ;  /* 0x0000004a77db7824 */ /* 0x040fe400078e02ff */
[C---:B------:R-:W-:Y:S01]  /*8500*/  IMAD R227, R119.reuse, 0x4e, RZ ;  /* 0x0000004e77e37824 */ /* 0x040fe200078e02ff */
[----:B------:R-:W4:Y:S01]  /*8510*/  LDS.128 R32, [R201] ;  /* 0x00000000c9207984 */ /* 0x000f220000000c00 */
[C---:B------:R-:W-:Y:S02]  /*8520*/  IMAD R131, R119.reuse, 0x23, RZ ;  /* 0x0000002377837824 */ /* 0x040fe400078e02ff */
[C---:B------:R-:W-:Y:S01]  /*8530*/  IMAD R135, R119.reuse, 0x25, RZ ;  /* 0x0000002577877824 */ /* 0x040fe200078e02ff */
[----:B------:R-:W-:Y:S01]  /*8540*/  BAR.SYNC.DEFER_BLOCKING 0x0 ;  /* 0x0000000000007b1d */ /* 0x000fe20000010000 */
        /* <DEDUP_REMOVED lines=9> */
[C---:B------:R-:W-:Y:S02]  /*85e0*/  IMAD R163, R119.reuse, 0x33, RZ ;  /* 0x0000003377a37824 */ /* 0x040fe400078e02ff */
[C---:B------:R-:W-:Y:S02]  /*85f0*/  IMAD R85, R119.reuse, 0x6c, RZ ;  /* 0x0000006c77557824 */ /* 0x040fe400078e02ff */
[C---:B------:R-:W-:Y:S01]  /*8600*/  IMAD R97, R119.reuse, 0x72, RZ ;  /* 0x0000007277617824 */ /* 0x040fe200078e02ff */
[----:B------:R-:W-:Y:S01]  /*8610*/  STS.128 [R72], R12 ;  /* 0x0000000c48007388 */ /* 0x000fe20000000c00 */
[----:B------:R-:W-:-:S02]  /*8620*/  IMAD R167, R119, 0x35, RZ ;  /* 0x0000003577a77824 */ /* 0x000fc400078e02ff */
[C---:B------:R-:W-:Y:S01]  /*8630*/  IMAD R171, R119.reuse, 0x37, RZ ;  /* 0x0000003777ab7824 */ /* 0x040fe200078e02ff */
[----:B------:R5:W-:Y:S01]  /*8640*/  STS.128 [R72+0x80], R52 ;  /* 0x0000803448007388 */ /* 0x000be20000000c00 */
[C---:B------:R-:W-:Y:S02]  /*8650*/  IMAD R101, R119.reuse, 0x74, RZ ;  /* 0x0000007477657824 */ /* 0x040fe400078e02ff */
[C---:B------:R-:W-:Y:S01]  /*8660*/  IMAD R175, R119.reuse, 0x39, RZ ;  /* 0x0000003977af7824 */ /* 0x040fe200078e02ff */
[----:B------:R0:W-:Y:S01]  /*8670*/  STS.128 [R72+0x800], R60 ;  /* 0x0008003c48007388 */ /* 0x0001e20000000c00 */
[C---:B------:R-:W-:Y:S02]  /*8680*/  IMAD R109, R119.reuse, 0x78, RZ ;  /* 0x00000078776d7824 */ /* 0x040fe400078e02ff */
[C---:B------:R-:W-:Y:S01]  /*8690*/  IMAD R105, R119.reuse, 0x76, RZ ;  /* 0x0000007677697824 */ /* 0x040fe200078e02ff */
[----:B------:R1:W-:Y:S01]  /*86a0*/  STS.128 [R72+0x880], R56 ;  /* 0x0008803848007388 */ /* 0x0003e20000000c00 */
[----:B------:R-:W-:-:S02]  /*86b0*/  IMAD R113, R119, 0x7a, RZ ;  /* 0x0000007a77717824 */ /* 0x000fc400078e02ff */
[C---:B------:R-:W-:Y:S01]  /*86c0*/  IMAD R121, R119.reuse, 0x7e, RZ ;  /* 0x0000007e77797824 */ /* 0x040fe200078e02ff */
[----:B------:R-:W-:Y:S01]  /*86d0*/  BAR.SYNC.DEFER_BLOCKING 0x0 ;  /* 0x0000000000007b1d */ /* 0x000fe20000010000 */
[C---:B------:R-:W-:Y:S02]  /*86e0*/  IMAD R179, R119.reuse, 0x3b, RZ ;  /* 0x0000003b77b37824 */ /* 0x040fe400078e02ff */
[C---:B------:R-:W-:Y:S01]  /*86f0*/  IMAD R183, R119.reuse, 0x3d, RZ ;  /* 0x0000003d77b77824 */ /* 0x040fe200078e02ff */
[C---:B-----5:R-:W-:Y:S01]  /*8700*/  SHF.L.U32 R53, R119.reuse, 0x1, RZ ;  /* 0x0000000177357819 */ /* 0x060fe200000006ff */
[C---:B------:R-:W-:Y:S01]  /*8710*/  IMAD R117, R119.reuse, 0x7c, RZ ;  /* 0x0000007c77757824 */ /* 0x040fe200078e02ff */
[CC--:B------:R-:W-:Y:S01]  /*8720*/  LEA R54, P5, R119.reuse, R122.reuse, 0x2 ;  /* 0x0000007a77367211 */ /* 0x0c0fe200078a10ff */
[----:B------:R-:W-:Y:S01]  /*8730*/  IMAD R198, R119, 0x84, RZ ;  /* 0x0000008477c67824 */ /* 0x000fe200078e02ff */
[-C--:B------:R-:W-:Y:S01]  /*8740*/  IADD3 R52, P4, R53, R122.reuse, RZ ;  /* 0x0000007a35347210 */ /* 0x080fe20007f9e0ff */
[----:B0-----:R-:W-:Y:S01]  /*8750*/  IMAD R61, R119, 0x6, RZ ;  /* 0x00000006773d7824 */ /* 0x001fe200078e02ff */
[-C--:B------:R-:W-:Y:S01]  /*8760*/  LEA.HI.X.SX32 R55, R53, R123.reuse, 0x1, P5 ;  /* 0x0000007b35377211 */ /* 0x080fe200028f0eff */
[C---:B------:R-:W-:Y:S01]  /*8770*/  IMAD R194, R119.reuse, 0x82, RZ ;  /* 0x0000008277c27824 */ /* 0x040fe200078e02ff */
[C---:B------:R-:W-:Y:S01]  /*8780*/  LEA.HI.X.SX32 R53, R119.reuse, R123, 0x1, P4 ;  /* 0x0000007b77357211 */ /* 0x040fe200020f0eff */
[C---:B------:R-:W-:Y:S01]  /*8790*/  IMAD R202, R119.reuse, 0x86, RZ ;  /* 0x0000008677ca7824 */ /* 0x040fe200078e02ff */
[----:B------:R-:W-:Y:S01]  /*87a0*/  PRMT R60, R36, 0x7632, R60 ;  /* 0x00007632243c7816 */ /* 0x000fe2000000003c */
[C---:B------:R-:W-:Y:S01]  /*87b0*/  IMAD R208, R119.reuse, 0x8a, RZ ;  /* 0x0000008a77d07824 */ /* 0x040fe200078e02ff */
[C---:B-1----:R-:W-:Y:S01]  /*87c0*/  LEA R57, R119.reuse, R119, 0x1 ;  /* 0x0000007777397211 */ /* 0x042fe200078e08ff */
[----:B------:R-:W-:Y:S01]  /*87d0*/  IMAD R203, R119, 0x43, RZ ;  /* 0x0000004377cb7824 */ /* 0x000fe200078e02ff */
[-C--:B------:R-:W-:Y:S01]  /*87e0*/  IADD3 R56, P5, R61, R122.reuse, RZ ;  /* 0x0000007a3d387210 */ /* 0x080fe20007fbe0ff */
[C---:B------:R-:W-:Y:S01]  /*87f0*/  IMAD R206, R119.reuse, 0x88, RZ ;  /* 0x0000008877ce7824 */ /* 0x040fe200078e02ff */
[C---:B------:R-:W-:Y:S01]  /*8800*/  SHF.L.U32 R59, R119.reuse, 0x2, RZ ;  /* 0x00000002773b7819 */ /* 0x040fe200000006ff */
[C---:B------:R-:W-:Y:S01]  /*8810*/  IMAD R210, R119.reuse, 0x8c, RZ ;  /* 0x0000008c77d27824 */ /* 0x040fe200078e02ff */
[C---:B------:R-:W-:Y:S01]  /*8820*/  LEA R58, P4, R119.reuse, R122, 0x3 ;  /* 0x0000007a773a7211 */ /* 0x040fe200078818ff */
[----:B------:R-:W-:Y:S01]  /*8830*/  IMAD R209, R119, 0x45, RZ ;  /* 0x0000004577d17824 */ /* 0x000fe200078e02ff */
[----:B------:R-:W0:Y:S01]  /*8840*/  LDS.128 R8, [R234] ;  /* 0x00000000ea087984 */ /* 0x000e220000000c00 */
[-C--:B------:R-:W-:Y:S01]  /*8850*/  LEA.HI.X.SX32 R57, R57, R123.reuse, 0x1, P5 ;  /* 0x0000007b39397211 */ /* 0x080fe200028f0eff */
[----:B------:R-:W-:Y:S01]  /*8860*/  IMAD R214, R119, 0x90, RZ ;  /* 0x0000009077d67824 */ /* 0x000fe200078e02ff */
[----:B------:R-:W-:Y:S01]  /*8870*/  LEA.HI.X.SX32 R59, R59, R123, 0x1, P4 ;  /* 0x0000007b3b3b7211 */ /* 0x000fe200020f0eff */
[----:B------:R-:W1:Y:S01]  /*8880*/  LDS.128 R4, [R233] ;  /* 0x00000000e9047984 */ /* 0x000e620000000c00 */
[C---:B------:R-:W-:Y:S01]  /*8890*/  SHF.L.U32 R63, R119.reuse, 0x3, RZ ;  /* 0x00000003773f7819 */ /* 0x040fe200000006ff */
[----:B------:R-:W-:-:S02]  /*88a0*/  IMAD R212, R119, 0x8e, RZ ;  /* 0x0000008e77d47824 */ /* 0x000fc400078e02ff */
[----:B------:R-:W5:Y:S01]  /*88b0*/  LDS.128 R16, [R232] ;  /* 0x00000000e8107984 */ /* 0x000f620000000c00 */
[C---:B------:R-:W-:Y:S02]  /*88c0*/  IMAD R216, R119.reuse, 0x92, RZ ;  /* 0x0000009277d87824 */ /* 0x040fe400078e02ff */
[C---:B------:R-:W-:Y:S01]  /*88d0*/  IMAD R220, R119.reuse, 0x96, RZ ;  /* 0x0000009677dc7824 */ /* 0x040fe200078e02ff */
[----:B------:R-:W0:Y:S01]  /*88e0*/  LDS.128 R12, [R201] ;  /* 0x00000000c90c7984 */ /* 0x000e220000000c00 */
[C---:B------:R-:W-:Y:S02]  /*88f0*/  IMAD R213, R119.reuse, 0x47, RZ ;  /* 0x0000004777d57824 */ /* 0x040fe400078e02ff */
[C---:B------:R-:W-:Y:S01]  /*8900*/  IMAD R217, R119.reuse, 0x49, RZ ;  /* 0x0000004977d97824 */ /* 0x040fe200078e02ff */
[----:B------:R-:W-:Y:S01]  /*8910*/  BAR.SYNC.DEFER_BLOCKING 0x0 ;  /* 0x0000000000007b1d */ /* 0x000fe20000010000 */
[C---:B------:R-:W-:Y:S02]  /*8920*/  IMAD R218, R119.reuse, 0x94, RZ ;  /* 0x0000009477da7824 */ /* 0x040fe400078e02ff */
        /* <DEDUP_REMOVED lines=10> */
[C---:B------:R-:W-:Y:S01]  /*89d0*/  IMAD R127, R119.reuse, 0x51, RZ ;  /* 0x00000051777f7824 */ /* 0x040fe200078e02ff */
[----:B------:R0:W-:Y:S01]  /*89e0*/  STS.128 [R72], R92 ;  /* 0x0000005c48007388 */ /* 0x0001e20000000c00 */
[C---:B------:R-:W-:Y:S02]  /*89f0*/  IMAD R124, R119.reuse, 0xa6, RZ ;  /* 0x000000a6777c7824 */ /* 0x040fe400078e02ff */
[C---:B------:R-:W-:Y:S01]  /*8a00*/  IMAD R125, R119.reuse, 0x53, RZ ;  /* 0x00000053777d7824 */ /* 0x040fe200078e02ff */
[----:B------:R1:W-:Y:S01]  /*8a10*/  STS.128 [R72+0x80], R88 ;  /* 0x0000805848007388 */ /* 0x0003e20000000c00 */
        /* <DEDUP_REMOVED lines=8> */
[----:B------:R-:W-:Y:S01]  /*8aa0*/  BAR.SYNC.DEFER_BLOCKING 0x0 ;  /* 0x0000000000007b1d */ /* 0x000fe20000010000 */
[----:B0-----:R-:W-:-:S02]  /*8ab0*/  IMAD R93, R119, 0x70, RZ ;  /* 0x00000070775d7824 */ /* 0x001fc400078e02ff */
[C---:B------:R-:W-:Y:S02]  /*8ac0*/  IMAD R84, R119.reuse, 0xd8, RZ ;  /* 0x000000d877547824 */ /* 0x040fe400078e02ff */
[C---:B-1----:R-:W-:Y:S02]  /*8ad0*/  IMAD R89, R119.reuse, 0x6e, RZ ;  /* 0x0000006e77597824 */ /* 0x042fe400078e02ff */
[C---:B------:R-:W-:Y:S02]  /*8ae0*/  IMAD R86, R119.reuse, 0xda, RZ ;  /* 0x000000da77567824 */ /* 0x040fe400078e02ff */
[C---:B--2---:R-:W-:Y:S02]  /*8af0*/  IMAD R77, R119.reuse, 0x1c, RZ ;  /* 0x0000001c774d7824 */ /* 0x044fe400078e02ff */
[C---:B------:R-:W-:Y:S02]  /*8b00*/  IMAD R78, R119.reuse, 0xd2, RZ ;  /* 0x000000d2774e7824 */ /* 0x040fe400078e02ff */
[----:B---3--:R-:W-:-:S02]  /*8b10*/  IMAD R81, R119, 0x6a, RZ ;  /* 0x0000006a77517824 */ /* 0x008fc400078e02ff */
[C---:B------:R-:W-:Y:S02]  /*8b20*/  IMAD R72, R119.reuse, 0xcc, RZ ;  /* 0x000000cc77487824 */ /* 0x040fe400078e02ff */
[C---:B------:R-:W-:Y:S02]  /*8b30*/  IMAD R76, R119.reuse, 0xd0, RZ ;  /* 0x000000d0774c7824 */ /* 0x040fe400078e02ff */
[C---:B------:R-:W-:Y:S02]  /*8b40*/  IMAD R80, R119.reuse, 0xd4, RZ ;  /* 0x000000d477507824 */ /* 0x040fe400078e02ff */
[C---:B------:R-:W-:Y:S02]  /*8b50*/  IMAD R79, R119.reuse, 0x69, RZ ;  /* 0x00000069774f7824 */ /* 0x040fe400078e02ff */
[C---:B------:R-:W-:Y:S01]  /*8b60*/  IMAD R82, R119.reuse, 0xd6, RZ ;  /* 0x000000d677527824 */ /* 0x040fe200078e02ff */
[----:B------:R0:W-:Y:S01]  /*8b70*/  STG.E.U16 [R122.64], R36 ;  /* 0x000000247a007986 */ /* 0x0001e2000c101504 */
[----:B------:R-:W-:-:S02]  /*8b80*/  IMAD R90, R119, 0xde, RZ ;  /* 0x000000de775a7824 */ /* 0x000fc400078e02ff */
[C---:B------:R-:W-:Y:S01]  /*8b90*/  IMAD R83, R119.reuse, 0x6b, RZ ;  /* 0x0000006b77537824 */ /* 0x040fe200078e02ff */
[----:B------:R1:W-:Y:S01]  /*8ba0*/  STG.E.U16 [R52.64], R60 ;  /* 0x0000003c34007986 */ /* 0x0003e2000c101504 */
[C---:B------:R-:W-:Y:S02]  /*8bb0*/  IMAD R87, R119.reuse, 0x6d, RZ ;  /* 0x0000006d77577824 */ /* 0x040fe400078e02ff */
[C---:B------:R-:W-:Y:S01]  /*8bc0*/  IMAD R88, R119.reuse, 0xdc, RZ ;  /* 0x000000dc77587824 */ /* 0x040fe200078e02ff */
[----:B------:R2:W-:Y:S01]  /*8bd0*/  STG.E.U16 [R54.64], R40 ;  /* 0x0000002836007986 */ /* 0x0005e2000c101504 */
[C---:B------:R-:W-:Y:S02]  /*8be0*/  IMAD R92, R119.reuse, 0xe0, RZ ;  /* 0x000000e0775c7824 */ /* 0x040fe400078e02ff */
[C---:B------:R-:W-:Y:S01]  /*8bf0*/  IMAD R91, R119.reuse, 0x6f, RZ ;  /* 0x0000006f775b7824 */ /* 0x040fe200078e02ff */
[----:B0-----:R-:W-:Y:S01]  /*8c00*/  PRMT R36, R44, 0x7632, R36 ;  /* 0x000076322c247816 */ /* 0x001fe20000000024 */
[----:B------:R-:W-:-:S02]  /*8c10*/  IMAD R96, R119, 0xe4, RZ ;  /* 0x000000e477607824 */ /* 0x000fc400078e02ff */
[C---:B------:R-:W-:Y:S01]  /*8c20*/  IMAD R94, R119.reuse, 0xe2, RZ ;  /* 0x000000e2775e7824 */ /* 0x040fe200078e02ff */
[C---:B-1----:R-:W-:Y:S01]  /*8c30*/  LEA R53, R119.reuse, R119, 0x2 ;  /* 0x0000007777357211 */ /* 0x042fe200078e10ff */
[----:B------:R-:W-:Y:S01]  /*8c40*/  IMAD R98, R119, 0xe6, RZ ;  /* 0x000000e677627824 */ /* 0x000fe200078e02ff */
[-C--:B------:R-:W-:Y:S01]  /*8c50*/  IADD3 R52, P5, R65, R122.reuse, RZ ;  /* 0x0000007a41347210 */ /* 0x080fe20007fbe0ff */
[C---:B------:R-:W-:Y:S01]  /*8c60*/  IMAD R102, R119.reuse, 0xea, RZ ;  /* 0x000000ea77667824 */ /* 0x040fe200078e02ff */
[----:B--2---:R-:W-:Y:S01]  /*8c70*/  PRMT R55, R40, 0x7632, R55 ;  /* 0x0000763228377816 */ /* 0x004fe20000000037 */
[----:B------:R-:W-:Y:S01]  /*8c80*/  IMAD R95, R119, 0x71, RZ ;  /* 0x00000071775f7824 */ /* 0x000fe200078e02ff */
[-C--:B------:R-:W-:Y:S01]  /*8c90*/  IADD3 R54, P6, R67, R122.reuse, RZ ;  /* 0x0000007a43367210 */ /* 0x080fe20007fde0ff */
[----:B------:R-:W-:Y:S01]  /*8ca0*/  IMAD R99, R119, 0x73, RZ ;  /* 0x0000007377637824 */ /* 0x000fe200078e02ff */
[----:B------:R-:W-:Y:S01]  /*8cb0*/  LEA.HI.X.SX32 R53, R53, R123, 0x1, P5 ;  /* 0x0000007b35357211 */ /* 0x000fe200028f0eff */
[----:B------:R0:W-:Y:S01]  /*8cc0*/  STG.E.U16 [R56.64], R55 ;  /* 0x0000003738007986 */ /* 0x0001e2000c101504 */
[C---:B------:R-:W-:Y:S01]  /*8cd0*/  LEA R60, P4, R119.reuse, R122, 0x4 ;  /* 0x0000007a773c7211 */ /* 0x040fe200078820ff */
[C---:B------:R-:W-:Y:S01]  /*8ce0*/  IMAD R100, R119.reuse, 0xe8, RZ ;  /* 0x000000e877647824 */ /* 0x040fe200078e02ff */
[----:B------:R-:W-:Y:S01]  /*8cf0*/  PRMT R40, R48, 0x7632, R40 ;  /* 0x0000763230287816 */ /* 0x000fe20000000028 */
[----:B------:R1:W-:Y:S01]  /*8d00*/  STG.E.U16 [R58.64], R44 ;  /* 0x0000002c3a007986 */ /* 0x0003e2000c101504 */
[----:B------:R-:W-:-:S02]  /*8d10*/  IMAD R251, R119, 0xec, RZ ;  /* 0x000000ec77fb7824 */ /* 0x000fc400078e02ff */
[C---:B------:R-:W-:Y:S01]  /*8d20*/  IMAD R103, R119.reuse, 0x75, RZ ;  /* 0x0000007577677824 */ /* 0x040fe200078e02ff */
[----:B------:R2:W-:Y:S01]  /*8d30*/  STG.E.U16 [R52.64], R36 ;  /* 0x0000002434007986 */ /* 0x0005e2000c101504 */
[C---:B------:R-:W-:Y:S02]  /*8d40*/  IMAD R247, R119.reuse, 0xf0, RZ ;  /* 0x000000f077f77824 */ /* 0x040fe400078e02ff */
[----:B------:R-:W-:Y:S01]  /*8d50*/  IMAD R249, R119, 0xee, RZ ;  /* 0x000000ee77f97824 */ /* 0x000fe200078e02ff */
[----:B0-----:R-:W-:Y:S01]  /*8d60*/  LEA.HI.X.SX32 R55, R61, R123, 0x1, P6 ;  /* 0x0000007b3d377211 */ /* 0x001fe200030f0eff */
[C---:B------:R-:W-:Y:S01]  /*8d70*/  IMAD R245, R119.reuse, 0xf2, RZ ;  /* 0x000000f277f57824 */ /* 0x040fe200078e02ff */
[C---:B------:R-:W-:Y:S01]  /*8d80*/  LEA R61, R119.reuse, -R119, 0x3 ;  /* 0x80000077773d7211 */ /* 0x040fe200078e18ff */
[----:B------:R-:W-:Y:S01]  /*8d90*/  IMAD R241, R119, 0xf6, RZ ;  /* 0x000000f677f17824 */ /* 0x000fe200078e02ff */
[-C--:B------:R-:W-:Y:S01]  /*8da0*/  IADD3 R56, P5, R69, R122.reuse, RZ ;  /* 0x0000007a45387210 */ /* 0x080fe20007fbe0ff */
[----:B------:R0:W-:Y:S01]  /*8db0*/  STG.E.U16 [R54.64], R48 ;  /* 0x0000003036007986 */ /* 0x0001e2000c101504 */
[----:B-1----:R-:W-:Y:S01]  /*8dc0*/  IMAD R59, R119, 0xb, RZ ;  /* 0x0000000b773b7824 */ /* 0x002fe200078e02ff */
[----:B------:R-:W-:Y:S01]  /*8dd0*/  PRMT R44, R41, 0x7632, R44 ;  /* 0x00007632292c7816 */ /* 0x000fe2000000002c */
[----:B------:R-:W-:Y:S01]  /*8de0*/  IMAD R107, R119, 0x77, RZ ;  /* 0x00000077776b7824 */ /* 0x000fe200078e02ff */
[-C--:B------:R-:W-:Y:S01]  /*8df0*/  LEA.HI.X.SX32 R57, R61, R123.reuse, 0x1, P5 ;  /* 0x0000007b3d397211 */ /* 0x080fe200028f0eff */
[----:B------:R-:W-:Y:S01]  /*8e00*/  IMAD R111, R119, 0x79, RZ ;  /* 0x00000079776f7824 */ /* 0x000fe200078e02ff */
[----:B------:R-:W-:Y:S01]  /*8e10*/  LEA.HI.X.SX32 R61, R63, R123, 0x1, P4 ;  /* 0x0000007b3f3d7211 */ /* 0x000fe200020f0eff */
[C---:B------:R-:W-:Y:S01]  /*8e20*/  IMAD R63, R119.reuse, 0x16, RZ ;  /* 0x00000016773f7824 */ /* 0x040fe200078e02ff */
[----:B--2---:R-:W-:Y:S01]  /*8e30*/  LEA R53, R119, R119, 0x3 ;  /* 0x0000007777357211 */ /* 0x004fe200078e18ff */
[----:B------:R1:W-:Y:S01]  /*8e40*/  STG.E.U16 [R56.64], R40 ;  /* 0x0000002838007986 */ /* 0x0003e2000c101504 */
[-C--:B------:R-:W-:Y:S01]  /*8e50*/  IADD3 R52, P5, R71, R122.reuse, RZ ;  /* 0x0000007a47347210 */ /* 0x080fe20007fbe0ff */
[----:B------:R-:W-:Y:S01]  /*8e60*/  IMAD R243, R119, 0xf4, RZ ;  /* 0x000000f477f37824 */ /* 0x000fe200078e02ff */
[-C--:B0-----:R-:W-:Y:S01]  /*8e70*/  IADD3 R54, P6, R73, R122.reuse, RZ ;  /* 0x0000007a49367210 */ /* 0x081fe20007fde0ff */
[----:B------:R0:W-:Y:S01]  /*8e80*/  STG.E.U16 [R60.64], R37 ;  /* 0x000000253c007986 */ /* 0x0001e2000c101504 */
[-C--:B------:R-:W-:Y:S01]  /*8e90*/  LEA.HI.X.SX32 R53, R53, R123.reuse, 0x1, P5 ;  /* 0x0000007b35357211 */ /* 0x080fe200028f0eff */
[----:B------:R-:W-:Y:S01]  /*8ea0*/  IMAD R239, R119, 0xf8, RZ ;  /* 0x000000f877ef7824 */ /* 0x000fe200078e02ff */
[-C--:B------:R-:W-:Y:S01]  /*8eb0*/  LEA.HI.X.SX32 R55, R65, R123.reuse, 0x1, P6 ;  /* 0x0000007b41377211 */ /* 0x080fe200030f0eff */
[----:B------:R-:W-:Y:S01]  /*8ec0*/  IMAD R65, R119, 0x18, RZ ;  /* 0x0000001877417824 */ /* 0x000fe200078e02ff */
[----:B------:R-:W-:Y:S01]  /*8ed0*/  PRMT R36, R37, 0x7632, R36 ;  /* 0x0000763225247816 */ /* 0x000fe20000000024 */
[----:B------:R-:W-:Y:S01]  /*8ee0*/  IMAD R115, R119, 0x7b, RZ ;  /* 0x0000007b77737824 */ /* 0x000fe200078e02ff */
[----:B------:R-:W-:Y:S01]  /*8ef0*/  PRMT R48, R45, 0x7632, R48 ;  /* 0x000076322d307816 */ /* 0x000fe20000000030 */
[----:B------:R-:W-:Y:S01]  /*8f00*/  IMAD R235, R119, 0xfc, RZ ;  /* 0x000000fc77eb7824 */ /* 0x000fe200078e02ff */
[-C--:B-1----:R-:W-:Y:S01]  /*8f10*/  IADD3 R56, P5, R63, R122.reuse, RZ ;  /* 0x0000007a3f387210 */ /* 0x082fe20007fbe0ff */
[----:B------:R1:W-:Y:S01]  /*8f20*/  STG.E.U16 [R52.64], R36 ;  /* 0x0000002434007986 */ /* 0x0003e2000c101504 */
[-C--:B------:R-:W-:Y:S01]  /*8f30*/  IADD3 R58, P4, R65, R122.reuse, RZ ;  /* 0x0000007a413a7210 */ /* 0x080fe20007f9e0ff */
[----:B0-----:R-:W-:Y:S01]  /*8f40*/  IMAD R37, R119, 0xd, RZ ;  /* 0x0000000d77257824 */ /* 0x001fe200078e02ff */
[-C--:B------:R-:W-:Y:S01]  /*8f50*/  LEA.HI.X.SX32 R57, R59, R123.reuse, 0x1, P5 ;  /* 0x0000007b3b397211 */ /* 0x080fe200028f0eff */
[----:B------:R-:W-:Y:S01]  /*8f60*/  IMAD R61, R119, 0x1e, RZ ;  /* 0x0000001e773d7824 */ /* 0x000fe200078e02ff */
[----:B------:R-:W-:Y:S01]  /*8f70*/  IADD3 R40, P6, R77, R122, RZ ;  /* 0x0000007a4d287210 */ /* 0x000fe20007fde0ff */
[----:B------:R0:W-:Y:S01]  /*8f80*/  STG.E.U16 [R54.64], R41 ;  /* 0x0000002936007986 */ /* 0x0001e2000c101504 */
[----:B------:R-:W-:Y:S01]  /*8f90*/  LEA.HI.X.SX32 R59, R67, R123, 0x1, P4 ;  /* 0x0000007b433b7211 */ /* 0x000fe200020f0eff */
[----:B------:R-:W-:-:S02]  /*8fa0*/  IMAD R60, R119, 0xc0, RZ ;  /* 0x000000c0773c7824 */ /* 0x000fc400078e02ff */
[----:B------:R2:W-:Y:S01]  /*8fb0*/  STG.E.U16 [R56.64], R44 ;  /* 0x0000002c38007986 */ /* 0x0005e2000c101504 */
[----:B------:R-:W-:Y:S01]  /*8fc0*/  IMAD R67, R119, 0x63, RZ ;  /* 0x0000006377437824 */ /* 0x000fe200078e02ff */
[-C--:B-1----:R-:W-:Y:S01]  /*8fd0*/  IADD3 R36, P5, R75, R122.reuse, RZ ;  /* 0x0000007a4b247210 */ /* 0x082fe20007fbe0ff */
[C---:B------:R-:W-:Y:S01]  /*8fe0*/  IMAD R237, R119.reuse, 0xfa, RZ ;  /* 0x000000fa77ed7824 */ /* 0x040fe200078e02ff */
[----:B------:R-:W-:Y:S01]  /*8ff0*/  LEA R53, R119, -R119, 0x4 ;  /* 0x8000007777357211 */ /* 0x000fe200078e20ff */
[----:B------:R1:W-:Y:S01]  /*9000*/  STG.E.U16 [R58.64], R45 ;  /* 0x0000002d3a007986 */ /* 0x0003e2000c101504 */
[-C--:B------:R-:W-:Y:S02]  /*9010*/  LEA.HI.X.SX32 R37, R37, R123.reuse, 0x1, P5 ;  /* 0x0000007b25257211 */ /* 0x080fe400028f0eff */
[-C--:B0-----:R-:W-:Y:S01]  /*9020*/  LEA.HI.X.SX32 R41, R69, R123.reuse, 0x1, P6 ;  /* 0x0000007b45297211 */ /* 0x081fe200030f0eff */
[----:B------:R-:W-:Y:S01]  /*9030*/  IMAD R69, R119, 0x64, RZ ;  /* 0x0000006477457824 */ /* 0x000fe200078e02ff */
[-C--:B------:R-:W-:Y:S01]  /*9040*/  IADD3 R52, P5, R61, R122.reuse, RZ ;  /* 0x0000007a3d347210 */ /* 0x080fe20007fbe0ff */
[----:B------:R0:W-:Y:S01]  /*9050*/  STG.E.U16 [R36.64], R48 ;  /* 0x0000003024007986 */ /* 0x0001e2000c101504 */
[C---:B--2---:R-:W-:Y:S01]  /*9060*/  IMAD R57, R119.reuse, 0x22, RZ ;  /* 0x0000002277397824 */ /* 0x044fe200078e02ff */
[C---:B------:R-:W-:Y:S01]  /*9070*/  SHF.L.U32 R55, R119.reuse, 0x4, RZ ;  /* 0x0000000477377819 */ /* 0x040fe200000006ff */
[C---:B------:R-:W-:Y:S01]  /*9080*/  IMAD R56, R119.reuse, 0xbc, RZ ;  /* 0x000000bc77387824 */ /* 0x040fe200078e02ff */
[----:B------:R2:W-:Y:S01]  /*9090*/  STG.E.U16 [R40.64], R49 ;  /* 0x0000003128007986 */ /* 0x0005e2000c101504 */
[C---:B------:R-:W-:Y:S01]  /*90a0*/  LEA R54, P4, R119.reuse, R122, 0x5 ;  /* 0x0000007a77367211 */ /* 0x040fe200078828ff */
[----:B-1----:R-:W-:Y:S01]  /*90b0*/  IMAD R45, R119, 0x13, RZ ;  /* 0x00000013772d7824 */ /* 0x002fe200078e02ff */
[-C--:B------:R-:W-:Y:S01]  /*90c0*/  LEA.HI.X.SX32 R53, R53, R123.reuse, 0x1, P5 ;  /* 0x0000007b35357211 */ /* 0x080fe200028f0eff */
[----:B------:R-:W-:Y:S01]  /*90d0*/  IMAD R58, R119, 0xbe, RZ ;  /* 0x000000be773a7824 */ /* 0x000fe200078e02ff */
[----:B------:R-:W-:Y:S01]  /*90e0*/  LEA.HI.X.SX32 R55, R55, R123, 0x1, P4 ;  /* 0x0000007b37377211 */ /* 0x000fe200020f0eff */
[C---:B------:R-:W-:Y:S01]  /*90f0*/  IMAD R59, R119.reuse, 0x5f, RZ ;  /* 0x0000005f773b7824 */ /* 0x040fe200078e02ff */
[----:B0-----:R-:W-:-:S02]  /*9100*/  LEA R37, R119, R119, 0x4 ;  /* 0x0000007777257211 */ /* 0x001fc400078e20ff */
[-C--:B------:R-:W-:Y:S02]  /*9110*/  IADD3 R36, P5, R57, R122.reuse, RZ ;  /* 0x0000007a39247210 */ /* 0x080fe40007fbe0ff */
[----:B--2---:R-:W-:Y:S02]  /*9120*/  PRMT R41, R49, 0x7632, R41 ;  /* 0x0000763231297816 */ /* 0x004fe40000000029 */
[-C--:B------:R-:W-:Y:S02]  /*9130*/  IADD3 R40, P6, R133, R122.reuse, RZ ;  /* 0x0000007a85287210 */ /* 0x080fe40007fde0ff */
[----:B------:R-:W-:Y:S01]  /*9140*/  LEA.HI.X.SX32 R37, R37, R123, 0x1, P5 ;  /* 0x0000007b25257211 */ /* 0x000fe200028f0eff */
[----:B------:R0:W-:Y:S01]  /*9150*/  STG.E.U16 [R52.64], R41 ;  /* 0x0000002934007986 */ /* 0x0001e2000c101504 */
[----:B------:R-:W-:Y:S02]  /*9160*/  PRMT R49, R38, 0x7632, R49 ;  /* 0x0000763226317816 */ /* 0x000fe40000000031 */
[-C--:B------:R-:W-:Y:S01]  /*9170*/  IADD3 R44, P5, R137, R122.reuse, RZ ;  /* 0x0000007a892c7210 */ /* 0x080fe20007fbe0ff */
[----:B------:R1:W-:Y:S01]  /*9180*/  STG.E.U16 [R54.64], R38 ;  /* 0x0000002636007986 */ /* 0x0003e2000c101504 */
[----:B------:R-:W-:-:S02]  /*9190*/  IADD3 R48, P4, R141, R122, RZ ;  /* 0x0000007a8d307210 */ /* 0x000fc40007f9e0ff */
[-C--:B------:R-:W-:Y:S01]  /*91a0*/  LEA.HI.X.SX32 R45, R45, R123.reuse, 0x1, P5 ;  /* 0x0000007b2d2d7211 */ /* 0x080fe200028f0eff */
[----:B------:R2:W-:Y:S01]  /*91b0*/  STG.E.U16 [R36.64], R49 ;  /* 0x0000003124007986 */ /* 0x0005e2000c101504 */
[-C--:B0-----:R-:W-:Y:S01]  /*91c0*/  LEA.HI.X.SX32 R41, R71, R123.reuse, 0x1, P6 ;  /* 0x0000007b47297211 */ /* 0x081fe200030f0eff */
[C---:B------:R-:W-:Y:S02]  /*91d0*/  IMAD R53, R119.reuse, 0x17, RZ ;  /* 0x0000001777357824 */ /* 0x040fe400078e02ff */
[C---:B------:R-:W-:Y:S01]  /*91e0*/  IMAD R71, R119.reuse, 0x65, RZ ;  /* 0x0000006577477824 */ /* 0x040fe200078e02ff */
[----:B-1----:R-:W-:Y:S01]  /*91f0*/  PRMT R55, R42, 0x7632, R55 ;  /* 0x000076322a377816 */ /* 0x002fe20000000037 */
[----:B------:R0:W-:Y:S01]  /*9200*/  STG.E.U16 [R40.64], R42 ;  /* 0x0000002a28007986 */ /* 0x0001e2000c101504 */
[----:B------:R-:W-:Y:S01]  /*9210*/  PRMT R38, R46, 0x7632, R38 ;  /* 0x000076322e267816 */ /* 0x000fe20000000026 */
[----:B------:R-:W-:Y:S01]  /*9220*/  IMAD R54, R119, 0xba, RZ ;  /* 0x000000ba77367824 */ /* 0x000fe200078e02ff */
[-C--:B--2---:R-:W-:Y:S01]  /*9230*/  IADD3 R36, P5, R145, R122.reuse, RZ ;  /* 0x0000007a91247210 */ /* 0x084fe20007fbe0ff */
[----:B------:R-:W-:Y:S01]  /*9240*/  IMAD R37, R119, 0x15, RZ ;  /* 0x0000001577257824 */ /* 0x000fe200078e02ff */
[-C--:B------:R-:W-:Y:S01]  /*9250*/  LEA.HI.X.SX32 R49, R73, R123.reuse, 0x1, P4 ;  /* 0x0000007b49317211 */ /* 0x080fe200020f0eff */
[----:B------:R1:W-:Y:S01]  /*9260*/  STG.E.U16 [R44.64], R55 ;  /* 0x000000372c007986 */ /* 0x0003e2000c101504 */
[-C--:B------:R-:W-:Y:S01]  /*9270*/  IADD3 R52, P4, R157, R122.reuse, RZ ;  /* 0x0000007a9d347210 */ /* 0x080fe20007f9e0ff */
[----:B------:R-:W-:Y:S01]  /*9280*/  IMAD R73, R119, 0x66, RZ ;  /* 0x0000006677497824 */ /* 0x000fe200078e02ff */
[----:B------:R-:W-:Y:S01]  /*9290*/  LEA.HI.X.SX32 R37, R37, R123, 0x1, P5 ;  /* 0x0000007b25257211 */ /* 0x000fe200028f0eff */
[----:B------:R2:W-:Y:S01]  /*92a0*/  STG.E.U16 [R48.64], R46 ;  /* 0x0000002e30007986 */ /* 0x0005e2000c101504 */
[----:B0-----:R-:W-:-:S03]  /*92b0*/  IADD3 R40, P6, R149, R122, RZ ;  /* 0x0000007a95287210 */ /* 0x001fc60007fde0ff */
[----:B------:R0:W-:Y:S01]  /*92c0*/  STG.E.U16 [R36.64], R38 ;  /* 0x0000002624007986 */ /* 0x0001e2000c101504 */
[----:B------:R-:W-:Y:S02]  /*92d0*/  PRMT R42, R43, 0x7632, R42 ;  /* 0x000076322b2a7816 */ /* 0x000fe4000000002a */
[-C--:B------:R-:W-:Y:S01]  /*92e0*/  LEA.HI.X.SX32 R41, R63, R123.reuse, 0x1, P6 ;  /* 0x0000007b3f297211 */ /* 0x080fe200030f0eff */
[----:B-1----:R-:W-:Y:S01]  /*92f0*/  IMAD R55, R119, 0x5d, RZ ;  /* 0x0000005d77377824 */ /* 0x002fe200078e02ff */
[-C--:B------:R-:W-:Y:S01]  /*9300*/  IADD3 R44, P5, R153, R122.reuse, RZ ;  /* 0x0000007a992c7210 */ /* 0x080fe20007fbe0ff */
[----:B------:R-:W-:Y:S02]  /*9310*/  IMAD R63, R119, 0x61, RZ ;  /* 0x00000061773f7824 */ /* 0x000fe400078e02ff */
[----:B------:R1:W-:Y:S01]  /*9320*/  STG.E.U16 [R40.64], R50 ;  /* 0x0000003228007986 */ /* 0x0003e2000c101504 */
[-C--:B------:R-:W-:Y:S01]  /*9330*/  LEA.HI.X.SX32 R45, R53, R123.reuse, 0x1, P5 ;  /* 0x0000007b352d7211 */ /* 0x080fe200028f0eff */
[----:B--2---:R-:W-:Y:S01]  /*9340*/  IMAD R49, R119, 0x1b, RZ ;  /* 0x0000001b77317824 */ /* 0x004fe200078e02ff */
[----:B------:R-:W-:Y:S01]  /*9350*/  LEA.HI.X.SX32 R53, R65, R123, 0x1, P4 ;  /* 0x0000007b41357211 */ /* 0x000fe200020f0eff */
[----:B0-----:R-:W-:Y:S01]  /*9360*/  IMAD R37, R119, 0x19, RZ ;  /* 0x0000001977257824 */ /* 0x001fe200078e02ff */
[----:B------:R-:W-:Y:S01]  /*9370*/  IADD3 R36, P5, R161, R122, RZ ;  /* 0x0000007aa1247210 */ /* 0x000fe20007fbe0ff */
[----:B------:R-:W-:Y:S01]  /*9380*/  IMAD R65, R119, 0x62, RZ ;  /* 0x0000006277417824 */ /* 0x000fe200078e02ff */
[----:B------:R-:W-:-:S02]  /*9390*/  PRMT R38, R39, 0x7632, R38 ;  /* 0x0000763227267816 */ /* 0x000fc40000000026 */
[----:B------:R-:W-:Y:S02]  /*93a0*/  LEA.HI.X.SX32 R37, R37, R123, 0x1, P5 ;  /* 0x0000007b25257211 */ /* 0x000fe400028f0eff */
[-C--:B------:R-:W-:Y:S02]  /*93b0*/  IADD3 R48, P4, R173, R122.reuse, RZ ;  /* 0x0000007aad307210 */ /* 0x080fe40007f9e0ff */
[----:B-1----:R-:W-:Y:S01]  /*93c0*/  PRMT R41, R50, 0x7632, R41 ;  /* 0x0000763232297816 */ /* 0x002fe20000000029 */
[----:B------:R-:W-:Y:S01]  /*93d0*/  IMAD R50, R119, 0xb6, RZ ;  /* 0x000000b677327824 */ /* 0x000fe200078e02ff */
[-C--:B------:R-:W-:Y:S02]  /*93e0*/  IADD3 R40, P6, R165, R122.reuse, RZ ;  /* 0x0000007aa5287210 */ /* 0x080fe40007fde0ff */
[----:B------:R-:W-:Y:S01]  /*93f0*/  PRMT R46, R51, 0x7632, R46 ;  /* 0x00007632332e7816 */ /* 0x000fe2000000002e */
[----:B------:R0:W-:Y:S04]  /*9400*/  STG.E.U16 [R44.64], R41 ;  /* 0x000000292c007986 */ /* 0x0001e8000c101504 */
[----:B------:R1:W-:Y:S04]  /*9410*/  STG.E.U16 [R52.64], R39 ;  /* 0x0000002734007986 */ /* 0x0003e8000c101504 */
[----:B------:R2:W-:Y:S01]  /*9420*/  STG.E.U16 [R36.64], R38 ;  /* 0x0000002624007986 */ /* 0x0005e2000c101504 */
[----:B0-----:R-:W-:-:S02]  /*9430*/  IADD3 R44, P5, R169, R122, RZ ;  /* 0x0000007aa92c7210 */ /* 0x001fc40007fbe0ff */
[-C--:B------:R-:W-:Y:S01]  /*9440*/  LEA.HI.X.SX32 R41, R75, R123.reuse, 0x1, P6 ;  /* 0x0000007b4b297211 */ /* 0x080fe200030f0eff */
[----:B------:R-:W-:Y:S01]  /*9450*/  IMAD R75, R119, 0x67, RZ ;  /* 0x00000067774b7824 */ /* 0x000fe200078e02ff */
[-C--:B------:R-:W-:Y:S01]  /*9460*/  LEA.HI.X.SX32 R45, R49, R123.reuse, 0x1, P5 ;  /* 0x0000007b312d7211 */ /* 0x080fe200028f0eff */
[----:B-1----:R-:W-:Y:S01]  /*9470*/  IMAD R53, R119, 0x5c, RZ ;  /* 0x0000005c77357824 */ /* 0x002fe200078e02ff */
[-C--:B------:R-:W-:Y:S01]  /*9480*/  LEA.HI.X.SX32 R49, R77, R123.reuse, 0x1, P4 ;  /* 0x0000007b4d317211 */ /* 0x080fe200020f0eff */
[----:B------:R0:W-:Y:S01]  /*9490*/  STG.E.U16 [R40.64], R43 ;  /* 0x0000002b28007986 */ /* 0x0001e2000c101504 */
[----:B--2---:R-:W-:Y:S01]  /*94a0*/  IMAD R37, R119, 0x1d, RZ ;  /* 0x0000001d77257824 */ /* 0x004fe200078e02ff */
[-C--:B------:R-:W-:Y:S01]  /*94b0*/  IADD3 R36, P5, R177, R122.reuse, RZ ;  /* 0x0000007ab1247210 */ /* 0x080fe20007fbe0ff */
[----:B------:R-:W-:Y:S01]  /*94c0*/  IMAD R77, R119, 0x68, RZ ;  /* 0x00000068774d7824 */ /* 0x000fe200078e02ff */
[----:B------:R1:W-:Y:S01]  /*94d0*/  STG.E.U16 [R44.64], R42 ;  /* 0x0000002a2c007986 */ /* 0x0003e2000c101504 */
[----:B------:R-:W-:Y:S01]  /*94e0*/  IADD3 R38, P6, R181, R122, RZ ;  /* 0x0000007ab5267210 */ /* 0x000fe20007fde0ff */
[----:B------:R-:W-:Y:S01]  /*94f0*/  IMAD R52, R119, 0xb8, RZ ;  /* 0x000000b877347824 */ /* 0x000fe200078e02ff */
[-C--:B------:R-:W-:Y:S01]  /*9500*/  LEA.HI.X.SX32 R37, R37, R123.reuse, 0x1, P5 ;  /* 0x0000007b25257211 */ /* 0x080fe200028f0eff */
[----:B------:R2:W-:Y:S01]  /*9510*/  STG.E.U16 [R48.64], R47 ;  /* 0x0000002f30007986 */ /* 0x0005e2000c101504 */
[----:B------:R-:W-:Y:S01]  /*9520*/  LEA.HI.X.SX32 R39, R61, R123, 0x1, P6 ;  /* 0x0000007b3d277211 */ /* 0x000fe200030f0eff */
[C---:B------:R-:W-:Y:S01]  /*9530*/  IMAD R61, R119.reuse, 0x60, RZ ;  /* 0x00000060773d7824 */ /* 0x040fe200078e02ff */
[----:B0-----:R-:W-:-:S02]  /*9540*/  LEA R41, R119, -R119, 0x5 ;  /* 0x8000007777297211 */ /* 0x001fc400078e28ff */
[-C--:B------:R-:W-:Y:S02]  /*9550*/  IADD3 R40, P5, R187, R122.reuse, RZ ;  /* 0x0000007abb287210 */ /* 0x080fe40007fbe0ff */
[----:B-1----:R-:W-:Y:S02]  /*9560*/  PRMT R45, R47, 0x7632, R45 ;  /* 0x000076322f2d7816 */ /* 0x002fe4000000002d */
[C---:B------:R-:W-:Y:S02]  /*9570*/  SHF.L.U32 R43, R119.reuse, 0x5, RZ ;  /* 0x00000005772b7819 */ /* 0x040fe400000006ff */
[-C--:B------:R-:W-:Y:S01]  /*9580*/  LEA R42, P4, R119, R122.reuse, 0x6 ;  /* 0x0000007a772a7211 */ /* 0x080fe200078830ff */
[----:B------:R0:W-:Y:S01]  /*9590*/  STG.E.U16 [R36.64], R45 ;  /* 0x0000002d24007986 */ /* 0x0001e2000c101504 */
[-C--:B------:R-:W-:Y:S01]  /*95a0*/  LEA.HI.X.SX32 R41, R41, R123.reuse, 0x1, P5 ;  /* 0x0000007b29297211 */ /* 0x080fe200028f0eff */
[----:B--2---:R-:W-:Y:S01]  /*95b0*/  IMAD R49, R119, 0x5a, RZ ;  /* 0x0000005a77317824 */ /* 0x004fe200078e02ff */
[-C--:B------:R-:W-:Y:S01]  /*95c0*/  IADD3 R44, P6, R207, R122.reuse, RZ ;  /* 0x0000007acf2c7210 */ /* 0x080fe20007fde0ff */
[----:B------:R1:W-:Y:S01]  /*95d0*/  STG.E.U16 [R38.64], R51 ;  /* 0x0000003326007986 */ /* 0x0003e2000c101504 */
[----:B------:R-:W-:Y:S01]  /*95e0*/  LEA.HI.X.SX32 R43, R43, R123, 0x1, P4 ;  /* 0x0000007b2b2b7211 */ /* 0x000fe200020f0eff */
[----:B------:R-:W-:Y:S01]  /*95f0*/  IMAD R48, R119, 0xb4, RZ ;  /* 0x000000b477307824 */ /* 0x000fe200078e02ff */
[----:B------:R-:W-:Y:S01]  /*9600*/  IADD3 R130, P4, R211, R122, RZ ;  /* 0x0000007ad3827210 */ /* 0x000fe20007f9e0ff */
[----:B------:R2:W-:Y:S01]  /*9610*/  STG.E.U16 [R40.64], R46 ;  /* 0x0000002e28007986 */ /* 0x0005e2000c101504 */
[----:B------:R-:W-:-:S02]  /*9620*/  IMAD R47, R119, 0x59, RZ ;  /* 0x00000059772f7824 */ /* 0x000fc400078e02ff */
[----:B------:R-:W-:Y:S01]  /*9630*/  LEA.HI.X.SX32 R131, R131, R123, 0x1, P4 ;  /* 0x0000007b83837211 */ /* 0x000fe200020f0eff */
[----:B------:R3:W-:Y:S01]  /*9640*/  STG.E.U16 [R42.64], R20 ;  /* 0x000000142a007986 */ /* 0x0007e2000c101504 */
[----:B0-----:R-:W-:Y:S02]  /*9650*/  LEA R37, R119, R119, 0x5 ;  /* 0x0000007777257211 */ /* 0x001fe400078e28ff */
[-C--:B------:R-:W-:Y:S01]  /*9660*/  IADD3 R36, P5, R199, R122.reuse, RZ ;  /* 0x0000007ac7247210 */ /* 0x080fe20007fbe0ff */
[C---:B-1----:R-:W-:Y:S01]  /*9670*/  IMAD R39, R119.reuse, 0x55, RZ ;  /* 0x0000005577277824 */ /* 0x042fe200078e02ff */
[----:B------:R-:W-:Y:S01]  /*9680*/  PRMT R38, R20, 0x7632, R38 ;  /* 0x0000763214267816 */ /* 0x000fe20000000026 */
[----:B------:R-:W-:Y:S01]  /*9690*/  IMAD R51, R119, 0x5b, RZ ;  /* 0x0000005b77337824 */ /* 0x000fe200078e02ff */
[-C--:B------:R-:W-:Y:S01]  /*96a0*/  LEA.HI.X.SX32 R37, R37, R123.reuse, 0x1, P5 ;  /* 0x0000007b25257211 */ /* 0x080fe200028f0eff */
[----:B--2---:R-:W-:Y:S01]  /*96b0*/  IMAD R41, R119, 0x56, RZ ;  /* 0x0000005677297824 */ /* 0x004fe200078e02ff */
[-C--:B------:R-:W-:Y:S01]  /*96c0*/  IADD3 R132, P5, R215, R122.reuse, RZ ;  /* 0x0000007ad7847210 */ /* 0x080fe20007fbe0ff */
[----:B------:R-:W-:Y:S01]  /*96d0*/  IMAD R40, R119, 0xac, RZ ;  /* 0x000000ac77287824 */ /* 0x000fe200078e02ff */
[-C--:B------:R-:W-:Y:S01]  /*96e0*/  LEA.HI.X.SX32 R45, R57, R123.reuse, 0x1, P6 ;  /* 0x0000007b392d7211 */ /* 0x080fe200030f0eff */
[----:B------:R0:W-:Y:S01]  /*96f0*/  STG.E.U16 [R36.64], R38 ;  /* 0x0000002624007986 */ /* 0x0001e2000c101504 */
[-C--:B------:R-:W-:Y:S01]  /*9700*/  IADD3 R134, P6, R219, R122.reuse, RZ ;  /* 0x0000007adb867210 */ /* 0x080fe20007fde0ff */
[----:B------:R-:W-:Y:S01]  /*9710*/  IMAD R57, R119, 0x5e, RZ ;  /* 0x0000005e77397824 */ /* 0x000fe200078e02ff */
[-C--:B------:R-:W-:Y:S01]  /*9720*/  LEA.HI.X.SX32 R133, R133, R123.reuse, 0x1, P5 ;  /* 0x0000007b85857211 */ /* 0x080fe200028f0eff */
[----:B------:R1:W-:Y:S01]  /*9730*/  STG.E.U16 [R44.64], R24 ;  /* 0x000000182c007986 */ /* 0x0003e2000c101504 */
[-C--:B------:R-:W-:Y:S01]  /*9740*/  IADD3 R138, P5, R227, R122.reuse, RZ ;  /* 0x0000007ae38a7210 */ /* 0x080fe20007fbe0ff */
[----:B---3--:R-:W-:Y:S01]  /*9750*/  IMAD R42, R119, 0xae, RZ ;  /* 0x000000ae772a7824 */ /* 0x008fe200078e02ff */
[-C--:B------:R-:W-:Y:S01]  /*9760*/  IADD3 R136, P4, R223, R122.reuse, RZ ;  /* 0x0000007adf887210 */ /* 0x080fe20007f9e0ff */
[----:B------:R-:W-:Y:S01]  /*9770*/  IMAD R43, R119, 0x57, RZ ;  /* 0x00000057772b7824 */ /* 0x000fe200078e02ff */
[-C--:B------:R-:W-:Y:S01]  /*9780*/  LEA.HI.X.SX32 R135, R135, R123.reuse, 0x1, P6 ;  /* 0x0000007b87877211 */ /* 0x080fe200030f0eff */
[----:B------:R-:W-:Y:S01]  /*9790*/  IMAD R46, R119, 0xb2, RZ ;  /* 0x000000b2772e7824 */ /* 0x000fe200078e02ff */
[-C--:B------:R-:W-:Y:S01]  /*97a0*/  IADD3 R140, P6, R231, R122.reuse, RZ ;  /* 0x0000007ae78c7210 */ /* 0x080fe20007fde0ff */
[----:B0-----:R-:W-:Y:S01]  /*97b0*/  IMAD R37, R119, 0x54, RZ ;  /* 0x0000005477257824 */ /* 0x001fe200078e02ff */
[-C--:B------:R-:W-:Y:S01]  /*97c0*/  LEA.HI.X.SX32 R139, R139, R123.reuse, 0x1, P5 ;  /* 0x0000007b8b8b7211 */ /* 0x080fe200028f0eff */
[----:B------:R-:W-:Y:S01]  /*97d0*/  IMAD R36, R119, 0xa8, RZ ;  /* 0x000000a877247824 */ /* 0x000fe200078e02ff */
[-C--:B------:R-:W-:Y:S01]  /*97e0*/  LEA.HI.X.SX32 R137, R137, R123.reuse, 0x1, P4 ;  /* 0x0000007b89897211 */ /* 0x080fe200020f0eff */
[----:B-1----:R-:W-:Y:S01]  /*97f0*/  IMAD R45, R119, 0x58, RZ ;  /* 0x00000058772d7824 */ /* 0x002fe200078e02ff */
[-C--:B------:R-:W-:Y:S01]  /*9800*/  IADD3 R144, P5, R37, R122.reuse, RZ ;  /* 0x0000007a25907210 */ /* 0x080fe20007fbe0ff */
[----:B------:R-:W-:Y:S01]  /*9810*/  IMAD R38, R119, 0xaa, RZ ;  /* 0x000000aa77267824 */ /* 0x000fe200078e02ff */
[----:B------:R-:W-:Y:S01]  /*9820*/  IADD3 R142, P4, R129, R122, RZ ;  /* 0x0000007a818e7210 */ /* 0x000fe20007f9e0ff */
[----:B------:R-:W-:Y:S01]  /*9830*/  IMAD R44, R119, 0xb0, RZ ;  /* 0x000000b0772c7824 */ /* 0x000fe200078e02ff */
[----:B------:R-:W-:-:S02]  /*9840*/  LEA.HI.X.SX32 R141, R141, R123, 0x1, P6 ;  /* 0x0000007b8d8d7211 */ /* 0x000fc400030f0eff */
[-C--:B------:R-:W-:Y:S02]  /*9850*/  IADD3 R146, P6, R41, R122.reuse, RZ ;  /* 0x0000007a29927210 */ /* 0x080fe40007fde0ff */
[-C--:B------:R-:W-:Y:S02]  /*9860*/  LEA.HI.X.SX32 R145, R145, R123.reuse, 0x1, P5 ;  /* 0x0000007b91917211 */ /* 0x080fe400028f0eff */
[-C--:B------:R-:W-:Y:S02]  /*9870*/  IADD3 R150, P5, R49, R122.reuse, RZ ;  /* 0x0000007a31967210 */ /* 0x080fe40007fbe0ff */
[-C--:B------:R-:W-:Y:S02]  /*9880*/  LEA.HI.X.SX32 R143, R143, R123.reuse, 0x1, P4 ;  /* 0x0000007b8f8f7211 */ /* 0x080fe400020f0eff */
[----:B------:R-:W-:Y:S02]  /*9890*/  IADD3 R148, P4, R45, R122, RZ ;  /* 0x0000007a2d947210 */ /* 0x000fe40007f9e0ff */
        /* <DEDUP_REMOVED lines=31> */
[----:B------:R-:W-:Y:S02]  /*9a90*/  PRMT R24, R24, 0x7632, R24 ;  /* 0x0000763218187816 */ /* 0x000fe40000000018 */
[-C--:B------:R-:W-:Y:S02]  /*9aa0*/  IADD3 R182, P6, R113, R122.reuse, RZ ;  /* 0x0000007a71b67210 */ /* 0x080fe40007fde0ff */
[-C--:B------:R-:W-:Y:S01]  /*9ab0*/  LEA.HI.X.SX32 R181, R181, R123.reuse, 0x1, P5 ;  /* 0x0000007bb5b57211 */ /* 0x080fe200028f0eff */
[----:B------:R4:W-:Y:S01]  /*9ac0*/  STG.E.U16 [R130.64], R24 ;  /* 0x0000001882007986 */ /* 0x0009e2000c101504 */
[----:B------:R-:W-:Y:S02]  /*9ad0*/  IADD3 R188, P5, R121, R122, RZ ;  /* 0x0000007a79bc7210 */ /* 0x000fe40007fbe0ff */
[----:B------:R-:W-:Y:S01]  /*9ae0*/  LEA.HI.X.SX32 R179, R179, R123, 0x1, P4 ;  /* 0x0000007bb3b37211 */ /* 0x000fe200020f0eff */
[----:B------:R0:W-:Y:S01]  /*9af0*/  STG.E.U16 [R132.64], R28 ;  /* 0x0000001c84007986 */ /* 0x0001e2000c101504 */
[----:B------:R-:W-:-:S02]  /*9b00*/  PRMT R20, R28, 0x7632, R20 ;  /* 0x000076321c147816 */ /* 0x000fc40000000014 */
[-C--:B------:R-:W-:Y:S02]  /*9b10*/  IADD3 R186, P4, R117, R122.reuse, RZ ;  /* 0x0000007a75ba7210 */ /* 0x080fe40007f9e0ff */
[-C--:B------:R-:W-:Y:S01]  /*9b20*/  LEA.HI.X.SX32 R183, R183, R123.reuse, 0x1, P6 ;  /* 0x0000007bb7b77211 */ /* 0x080fe200030f0eff */
[----:B------:R1:W-:Y:S01]  /*9b30*/  STG.E.U16 [R134.64], R20 ;  /* 0x0000001486007986 */ /* 0x0003e2000c101504 */
[-C--:B------:R-:W-:Y:S02]  /*9b40*/  LEA R190, P6, R119, R122.reuse, 0x7 ;  /* 0x0000007a77be7211 */ /* 0x080fe400078c38ff */
[----:B----4-:R-:W-:Y:S01]  /*9b50*/  PRMT R131, R32, 0x7632, R131 ;  /* 0x0000763220837816 */ /* 0x010fe20000000083 */
[----:B------:R-:W-:Y:S01]  /*9b60*/  STG.E.U16 [R136.64], R32 ;  /* 0x0000002088007986 */ /* 0x000fe2000c101504 */
[----:B------:R-:W-:Y:S02]  /*9b70*/  LEA.HI.X.SX32 R189, R189, R123, 0x1, P5 ;  /* 0x0000007bbdbd7211 */ /* 0x000fe400028f0eff */
[----:B------:R-:W-:Y:S01]  /*9b80*/  IADD3 R198, P5, R198, R122, RZ ;  /* 0x0000007ac6c67210 */ /* 0x000fe20007fbe0ff */
[----:B------:R-:W-:Y:S01]  /*9b90*/  STG.E.U16 [R138.64], R131 ;  /* 0x000000838a007986 */ /* 0x000fe2000c101504 */
[----:B0-----:R-:W-:-:S02]  /*9ba0*/  PRMT R133, R21, 0x7632, R133 ;  /* 0x0000763215857816 */ /* 0x001fc40000000085 */
[-C--:B------:R-:W-:Y:S01]  /*9bb0*/  LEA.HI.X.SX32 R187, R187, R123.reuse, 0x1, P4 ;  /* 0x0000007bbbbb7211 */ /* 0x080fe200020f0eff */
[----:B------:R0:W-:Y:S01]  /*9bc0*/  STG.E.U16 [R140.64], R21 ;  /* 0x000000158c007986 */ /* 0x0001e2000c101504 */
[-C--:B------:R-:W-:Y:S02]  /*9bd0*/  IADD3 R194, P4, R194, R122.reuse, RZ ;  /* 0x0000007ac2c27210 */ /* 0x080fe40007f9e0ff */
[-C--:B------:R-:W-:Y:S01]  /*9be0*/  LEA.HI.X.SX32 R191, R191, R123.reuse, 0x1, P6 ;  /* 0x0000007bbfbf7211 */ /* 0x080fe200030f0eff */
[----:B------:R-:W-:Y:S01]  /*9bf0*/  STG.E.U16 [R142.64], R133 ;  /* 0x000000858e007986 */ /* 0x000fe2000c101504 */
[----:B-1----:R-:W-:Y:S02]  /*9c00*/  PRMT R135, R25, 0x7632, R135 ;  /* 0x0000763219877816 */ /* 0x002fe40000000087 */
[----:B------:R-:W-:Y:S01]  /*9c10*/  IADD3 R202, P6, R202, R122, RZ ;  /* 0x0000007acaca7210 */ /* 0x000fe20007fde0ff */
[----:B------:R1:W-:Y:S01]  /*9c20*/  STG.E.U16 [R144.64], R25 ;  /* 0x0000001990007986 */ /* 0x0003e2000c101504 */
[----:B------:R-:W-:-:S02]  /*9c30*/  LEA.HI.X.SX32 R199, R199, R123, 0x1, P5 ;  /* 0x0000007bc7c77211 */ /* 0x000fc400028f0eff */
[----:B------:R-:W-:Y:S01]  /*9c40*/  PRMT R24, R29, 0x7632, R24 ;  /* 0x000076321d187816 */ /* 0x000fe20000000018 */
[----:B------:R-:W-:Y:S01]  /*9c50*/  STG.E.U16 [R146.64], R135 ;  /* 0x0000008792007986 */ /* 0x000fe2000c101504 */
[-C--:B------:R-:W-:Y:S02]  /*9c60*/  IADD3 R208, P5, R208, R122.reuse, RZ ;  /* 0x0000007ad0d07210 */ /* 0x080fe40007fbe0ff */
[-C--:B------:R-:W-:Y:S01]  /*9c70*/  LEA.HI.X.SX32 R195, R195, R123.reuse, 0x1, P4 ;  /* 0x0000007bc3c37211 */ /* 0x080fe200020f0eff */
[----:B------:R-:W-:Y:S01]  /*9c80*/  STG.E.U16 [R148.64], R29 ;  /* 0x0000001d94007986 */ /* 0x000fe2000c101504 */
[----:B------:R-:W-:Y:S02]  /*9c90*/  PRMT R20, R33, 0x7632, R20 ;  /* 0x0000763221147816 */ /* 0x000fe40000000014 */
[----:B------:R-:W-:Y:S01]  /*9ca0*/  IADD3 R206, P4, R206, R122, RZ ;  /* 0x0000007acece7210 */ /* 0x000fe20007f9e0ff */
[----:B------:R2:W-:Y:S01]  /*9cb0*/  STG.E.U16 [R150.64], R24 ;  /* 0x0000001896007986 */ /* 0x0005e2000c101504 */
[----:B------:R-:W-:-:S02]  /*9cc0*/  LEA.HI.X.SX32 R203, R203, R123, 0x1, P6 ;  /* 0x0000007bcbcb7211 */ /* 0x000fc400030f0eff */
[-C--:B------:R-:W-:Y:S01]  /*9cd0*/  IADD3 R210, P6, R210, R122.reuse, RZ ;  /* 0x0000007ad2d27210 */ /* 0x080fe20007fde0ff */
[----:B------:R-:W-:Y:S01]  /*9ce0*/  STG.E.U16 [R152.64], R33 ;  /* 0x0000002198007986 */ /* 0x000fe2000c101504 */
[----:B0-----:R-:W-:Y:S02]  /*9cf0*/  PRMT R21, R22, 0x7632, R21 ;  /* 0x0000763216157816 */ /* 0x001fe40000000015 */
[-C--:B------:R-:W-:Y:S01]  /*9d00*/  LEA.HI.X.SX32 R209, R209, R123.reuse, 0x1, P5 ;  /* 0x0000007bd1d17211 */ /* 0x080fe200028f0eff */
[----:B------:R0:W-:Y:S01]  /*9d10*/  STG.E.U16 [R154.64], R20 ;  /* 0x000000149a007986 */ /* 0x0001e2000c101504 */
[----:B------:R-:W-:Y:S02]  /*9d20*/  IADD3 R214, P5, R214, R122, RZ ;  /* 0x0000007ad6d67210 */ /* 0x000fe40007fbe0ff */
[----:B------:R-:W-:Y:S01]  /*9d30*/  PRMT R28, R26, 0x7632, R28 ;  /* 0x000076321a1c7816 */ /* 0x000fe2000000001c */
[----:B------:R-:W-:Y:S01]  /*9d40*/  STG.E.U16 [R156.64], R22 ;  /* 0x000000169c007986 */ /* 0x000fe2000c101504 */
[----:B------:R-:W-:-:S02]  /*9d50*/  LEA.HI.X.SX32 R207, R207, R123, 0x1, P4 ;  /* 0x0000007bcfcf7211 */ /* 0x000fc400020f0eff */
[-C--:B------:R-:W-:Y:S01]  /*9d60*/  IADD3 R212, P4, R212, R122.reuse, RZ ;  /* 0x0000007ad4d47210 */ /* 0x080fe20007f9e0ff */
[----:B------:R3:W-:Y:S01]  /*9d70*/  STG.E.U16 [R158.64], R21 ;  /* 0x000000159e007986 */ /* 0x0007e2000c101504 */
[-C--:B------:R-:W-:Y:S02]  /*9d80*/  LEA.HI.X.SX32 R211, R211, R123.reuse, 0x1, P6 ;  /* 0x0000007bd3d37211 */ /* 0x080fe400030f0eff */
[----:B-1----:R-:W-:Y:S01]  /*9d90*/  PRMT R25, R30, 0x7632, R25 ;  /* 0x000076321e197816 */ /* 0x002fe20000000019 */
[----:B------:R-:W-:Y:S01]  /*9da0*/  STG.E.U16 [R160.64], R26 ;  /* 0x0000001aa0007986 */ /* 0x000fe2000c101504 */
[----:B------:R-:W-:Y:S02]  /*9db0*/  IADD3 R216, P6, R216, R122, RZ ;  /* 0x0000007ad8d87210 */ /* 0x000fe40007fde0ff */
[----:B------:R-:W-:Y:S01]  /*9dc0*/  LEA.HI.X.SX32 R215, R215, R123, 0x1, P5 ;  /* 0x0000007bd7d77211 */ /* 0x000fe200028f0eff */
[----:B------:R-:W-:Y:S01]  /*9dd0*/  STG.E.U16 [R162.64], R28 ;  /* 0x0000001ca2007986 */ /* 0x000fe2000c101504 */
[----:B--2---:R-:W-:-:S02]  /*9de0*/  PRMT R24, R34, 0x7632, R24 ;  /* 0x0000763222187816 */ /* 0x004fc40000000018 */
[-C--:B------:R-:W-:Y:S01]  /*9df0*/  IADD3 R220, P5, R220, R122.reuse, RZ ;  /* 0x0000007adcdc7210 */ /* 0x080fe20007fbe0ff */
[----:B------:R-:W-:Y:S01]  /*9e00*/  STG.E.U16 [R164.64], R30 ;  /* 0x0000001ea4007986 */ /* 0x000fe2000c101504 */
[-C--:B------:R-:W-:Y:S02]  /*9e10*/  LEA.HI.X.SX32 R213, R213, R123.reuse, 0x1, P4 ;  /* 0x0000007bd5d57211 */ /* 0x080fe400020f0eff */
[----:B0-----:R-:W-:Y:S01]  /*9e20*/  PRMT R20, R23, 0x7632, R20 ;  /* 0x0000763217147816 */ /* 0x001fe20000000014 */
[----:B------:R0:W-:Y:S01]  /*9e30*/  STG.E.U16 [R166.64], R25 ;  /* 0x00000019a6007986 */ /* 0x0001e2000c101504 */
[-C--:B------:R-:W-:Y:S02]  /*9e40*/  IADD3 R218, P4, R218, R122.reuse, RZ ;  /* 0x0000007adada7210 */ /* 0x080fe40007f9e0ff */
[----:B------:R-:W-:Y:S01]  /*9e50*/  LEA.HI.X.SX32 R217, R217, R123, 0x1, P6 ;  /* 0x0000007bd9d97211 */ /* 0x000fe200030f0eff */
[----:B------:R-:W-:Y:S01]  /*9e60*/  STG.E.U16 [R168.64], R34 ;  /* 0x00000022a8007986 */ /* 0x000fe2000c101504 */
[----:B------:R-:W-:-:S02]  /*9e70*/  IADD3 R222, P6, R222, R122, RZ ;  /* 0x0000007adede7210 */ /* 0x000fc40007fde0ff */
[----:B---3--:R-:W-:Y:S01]  /*9e80*/  PRMT R21, R27, 0x7632, R21 ;  /* 0x000076321b157816 */ /* 0x008fe20000000015 */
[----:B------:R-:W-:Y:S01]  /*9e90*/  STG.E.U16 [R170.64], R24 ;  /* 0x00000018aa007986 */ /* 0x000fe2000c101504 */
[-C--:B------:R-:W-:Y:S02]  /*9ea0*/  LEA.HI.X.SX32 R221, R221, R123.reuse, 0x1, P5 ;  /* 0x0000007bdddd7211 */ /* 0x080fe400028f0eff */
[-C--:B------:R-:W-:Y:S01]  /*9eb0*/  IADD3 R226, P5, R226, R122.reuse, RZ ;  /* 0x0000007ae2e27210 */ /* 0x080fe20007fbe0ff */
[----:B------:R1:W-:Y:S01]  /*9ec0*/  STG.E.U16 [R172.64], R23 ;  /* 0x00000017ac007986 */ /* 0x0003e2000c101504 */
[----:B------:R-:W-:Y:S02]  /*9ed0*/  PRMT R22, R31, 0x7632, R22 ;  /* 0x000076321f167816 */ /* 0x000fe40000000016 */
[----:B------:R-:W-:Y:S01]  /*9ee0*/  LEA.HI.X.SX32 R219, R219, R123, 0x1, P4 ;  /* 0x0000007bdbdb7211 */ /* 0x000fe200020f0eff */
[----:B------:R2:W-:Y:S01]  /*9ef0*/  STG.E.U16 [R174.64], R20 ;  /* 0x00000014ae007986 */ /* 0x0005e2000c101504 */
[----:B------:R-:W-:-:S02]  /*9f00*/  IADD3 R224, P4, R224, R122, RZ ;  /* 0x0000007ae0e07210 */ /* 0x000fc40007f9e0ff */
[-C--:B------:R-:W-:Y:S01]  /*9f10*/  LEA.HI.X.SX32 R223, R223, R123.reuse, 0x1, P6 ;  /* 0x0000007bdfdf7211 */ /* 0x080fe200030f0eff */
[----:B------:R-:W-:Y:S01]  /*9f20*/  STG.E.U16 [R176.64], R27 ;  /* 0x0000001bb0007986 */ /* 0x000fe2000c101504 */
[----:B0-----:R-:W-:Y:S02]  /*9f30*/  PRMT R25, R35, 0x7632, R25 ;  /* 0x0000763223197816 */ /* 0x001fe40000000019 */
[-C--:B------:R-:W-:Y:S01]  /*9f40*/  IADD3 R228, P6, R228, R122.reuse, RZ ;  /* 0x0000007ae4e47210 */ /* 0x080fe20007fde0ff */
[----:B------:R5:W-:Y:S01]  /*9f50*/  STG.E.U16 [R178.64], R21 ;  /* 0x00000015b2007986 */ /* 0x000be2000c101504 */
[----:B------:R-:W-:Y:S02]  /*9f60*/  LEA.HI.X.SX32 R227, R227, R123, 0x1, P5 ;  /* 0x0000007be3e37211 */ /* 0x000fe400028f0eff */
[----:B-1----:R-:W-:Y:S01]  /*9f70*/  PRMT R23, R8, 0x7632, R23 ;  /* 0x0000763208177816 */ /* 0x002fe20000000017 */
[----:B------:R-:W-:Y:S01]  /*9f80*/  STG.E.U16 [R180.64], R31 ;  /* 0x0000001fb4007986 */ /* 0x000fe2000c101504 */
[----:B------:R-:W-:-:S02]  /*9f90*/  IADD3 R126, P5, R126, R122, RZ ;  /* 0x0000007a7e7e7210 */ /* 0x000fc40007fbe0ff */
[-C--:B------:R-:W-:Y:S01]  /*9fa0*/  LEA.HI.X.SX32 R225, R225, R123.reuse, 0x1, P4 ;  /* 0x0000007be1e17211 */ /* 0x080fe200020f0eff */
[----:B------:R0:W-:Y:S01]  /*9fb0*/  STG.E.U16 [R182.64], R22 ;  /* 0x00000016b6007986 */ /* 0x0001e2000c101504 */
[----:B--2---:R-:W-:Y:S02]  /*9fc0*/  PRMT R20, R4, 0x7632, R20 ;  /* 0x0000763204147816 */ /* 0x004fe40000000014 */
[-C--:B------:R-:W-:Y:S01]  /*9fd0*/  IADD3 R230, P4, R230, R122.reuse, RZ ;  /* 0x0000007ae6e67210 */ /* 0x080fe20007f9e0ff */
[----:B------:R-:W-:Y:S01]  /*9fe0*/  STG.E.U16 [R186.64], R35 ;  /* 0x00000023ba007986 */ /* 0x000fe2000c101504 */
[----:B------:R-:W-:Y:S02]  /*9ff0*/  LEA.HI.X.SX32 R229, R229, R123, 0x1, P6 ;  /* 0x0000007be5e57211 */ /* 0x000fe400030f0eff */
[----:B------:R-:W-:Y:S01]  /*a000*/  IADD3 R128, P6, R128, R122, RZ ;  /* 0x0000007a80807210 */ /* 0x000fe20007fde0ff */
[----:B------:R-:W-:Y:S01]  /*a010*/  STG.E.U16 [R188.64], R25 ;  /* 0x00000019bc007986 */ /* 0x000fe2000c101504 */
[----:B-----5:R-:W-:-:S02]  /*a020*/  PRMT R21, R16, 0x7632, R21 ;  /* 0x0000763210157816 */ /* 0x020fc40000000015 */
[-C--:B------:R-:W-:Y:S01]  /*a030*/  LEA.HI.X.SX32 R127, R127, R123.reuse, 0x1, P5 ;  /* 0x0000007b7f7f7211 */ /* 0x080fe200028f0eff */
[----:B------:R1:W-:Y:S01]  /*a040*/  STG.E.U16 [R190.64], R8 ;  /* 0x00000008be007986 */ /* 0x0003e2000c101504 */
[-C--:B------:R-:W-:Y:S02]  /*a050*/  IADD3 R36, P5, R36, R122.reuse, RZ ;  /* 0x0000007a24247210 */ /* 0x080fe40007fbe0ff */
[----:B0-----:R-:W-:Y:S01]  /*a060*/  PRMT R22, R12, 0x7632, R22 ;  /* 0x000076320c167816 */ /* 0x001fe20000000016 */
[----:B------:R-:W-:Y:S01]  /*a070*/  STG.E.U16 [R194.64], R23 ;  /* 0x00000017c2007986 */ /* 0x000fe2000c101504 */
[-C--:B------:R-:W-:Y:S02]  /*a080*/  LEA.HI.X.SX32 R231, R231, R123.reuse, 0x1, P4 ;  /* 0x0000007be7e77211 */ /* 0x080fe400020f0eff */
[----:B------:R-:W-:Y:S01]  /*a090*/  IADD3 R124, P4, R124, R122, RZ ;  /* 0x0000007a7c7c7210 */ /* 0x000fe20007f9e0ff */
[----:B------:R0:W-:Y:S01]  /*a0a0*/  STG.E.U16 [R198.64], R4 ;  /* 0x00000004c6007986 */ /* 0x0001e2000c101504 */
[----:B------:R-:W-:-:S02]  /*a0b0*/  LEA.HI.X.SX32 R129, R129, R123, 0x1, P6 ;  /* 0x0000007b81817211 */ /* 0x000fc400030f0eff */
[-C--:B------:R-:W-:Y:S01]  /*a0c0*/  IADD3 R38, P6, R38, R122.reuse, RZ ;  /* 0x0000007a26267210 */ /* 0x080fe20007fde0ff */
[----:B------:R-:W-:Y:S01]  /*a0d0*/  STG.E.U16 [R202.64], R20 ;  /* 0x00000014ca007986 */ /* 0x000fe2000c101504 */
[----:B-1----:R-:W-:Y:S02]  /*a0e0*/  PRMT R8, R9, 0x7632, R8 ;  /* 0x0000763209087816 */ /* 0x002fe40000000008 */
[-C--:B------:R-:W-:Y:S01]  /*a0f0*/  LEA.HI.X.SX32 R37, R37, R123.reuse, 0x1, P5 ;  /* 0x0000007b25257211 */ /* 0x080fe200028f0eff */
[----:B------:R1:W-:Y:S01]  /*a100*/  STG.E.U16 [R206.64], R16 ;  /* 0x00000010ce007986 */ /* 0x0003e2000c101504 */
[----:B------:R-:W-:Y:S02]  /*a110*/  PRMT R24, R5, 0x7632, R24 ;  /* 0x0000763205187816 */ /* 0x000fe40000000018 */
[----:B------:R-:W-:Y:S01]  /*a120*/  IADD3 R42, P5, R42, R122, RZ ;  /* 0x0000007a2a2a7210 */ /* 0x000fe20007fbe0ff */
[----:B------:R-:W-:Y:S01]  /*a130*/  STG.E.U16 [R208.64], R21 ;  /* 0x00000015d0007986 */ /* 0x000fe2000c101504 */
[----:B------:R-:W-:-:S02]  /*a140*/  LEA.HI.X.SX32 R125, R125, R123, 0x1, P4 ;  /* 0x0000007b7d7d7211 */ /* 0x000fc400020f0eff */
[-C--:B------:R-:W-:Y:S01]  /*a150*/  IADD3 R40, P4, R40, R122.reuse, RZ ;  /* 0x0000007a28287210 */ /* 0x080fe20007f9e0ff */
[----:B------:R-:W-:Y:S01]  /*a160*/  STG.E.U16 [R210.64], R12 ;  /* 0x0000000cd2007986 */ /* 0x000fe2000c101504 */
[-C--:B------:R-:W-:Y:S02]  /*a170*/  LEA.HI.X.SX32 R39, R39, R123.reuse, 0x1, P6 ;  /* 0x0000007b27277211 */ /* 0x080fe400030f0eff */
[-C--:B------:R-:W-:Y:S01]  /*a180*/  IADD3 R44, P6, R44, R122.reuse, RZ ;  /* 0x0000007a2c2c7210 */ /* 0x080fe20007fde0ff */
[----:B------:R-:W-:Y:S01]  /*a190*/  STG.E.U16 [R212.64], R22 ;  /* 0x00000016d4007986 */ /* 0x000fe2000c101504 */
[-C--:B------:R-:W-:Y:S02]  /*a1a0*/  LEA.HI.X.SX32 R43, R43, R123.reuse, 0x1, P5 ;  /* 0x0000007b2b2b7211 */ /* 0x080fe400028f0eff */
[----:B------:R-:W-:Y:S01]  /*a1b0*/  IADD3 R48, P5, R48, R122, RZ ;  /* 0x0000007a30307210 */ /* 0x000fe20007fbe0ff */
[----:B------:R2:W-:Y:S01]  /*a1c0*/  STG.E.U16 [R214.64], R9 ;  /* 0x00000009d6007986 */ /* 0x0005e2000c101504 */
[----:B------:R-:W-:-:S02]  /*a1d0*/  LEA.HI.X.SX32 R41, R41, R123, 0x1, P4 ;  /* 0x0000007b29297211 */ /* 0x000fc400020f0eff */
[-C--:B------:R-:W-:Y:S01]  /*a1e0*/  IADD3 R46, P4, R46, R122.reuse, RZ ;  /* 0x0000007a2e2e7210 */ /* 0x080fe20007f9e0ff */
[----:B------:R-:W-:Y:S01]  /*a1f0*/  STG.E.U16 [R216.64], R8 ;  /* 0x00000008d8007986 */ /* 0x000fe2000c101504 */
[-C--:B------:R-:W-:Y:S02]  /*a200*/  LEA.HI.X.SX32 R45, R45, R123.reuse, 0x1, P6 ;  /* 0x0000007b2d2d7211 */ /* 0x080fe400030f0eff */
[-C--:B------:R-:W-:Y:S01]  /*a210*/  IADD3 R50, P6, R50, R122.reuse, RZ ;  /* 0x0000007a32327210 */ /* 0x080fe20007fde0ff */
[----:B------:R3:W-:Y:S01]  /*a220*/  STG.E.U16 [R218.64], R5 ;  /* 0x00000005da007986 */ /* 0x0007e2000c101504 */
[-C--:B------:R-:W-:Y:S02]  /*a230*/  LEA.HI.X.SX32 R49, R49, R123.reuse, 0x1, P5 ;  /* 0x0000007b31317211 */ /* 0x080fe400028f0eff */
[----:B------:R-:W-:Y:S01]  /*a240*/  IADD3 R54, P5, R54, R122, RZ ;  /* 0x0000007a36367210 */ /* 0x000fe20007fbe0ff */
[----:B------:R-:W4:Y:S01]  /*a250*/  LDS.128 R20, [R234] ;  /* 0x00000000ea147984 */ /* 0x000f220000000c00 */
[----:B------:R-:W-:-:S02]  /*a260*/  LEA.HI.X.SX32 R47, R47, R123, 0x1, P4 ;  /* 0x0000007b2f2f7211 */ /* 0x000fc400020f0eff */
[-C--:B------:R-:W-:Y:S01]  /*a270*/  IADD3 R52, P4, R52, R122.reuse, RZ ;  /* 0x0000007a34347210 */ /* 0x080fe20007f9e0ff */
[----:B------:R-:W-:Y:S01]  /*a280*/  STG.E.U16 [R220.64], R24 ;  /* 0x00000018dc007986 */ /* 0x000fe2000c101504 */
[-C--:B------:R-:W-:Y:S02]  /*a290*/  LEA.HI.X.SX32 R51, R51, R123.reuse, 0x1, P6 ;  /* 0x0000007b33337211 */ /* 0x080fe400030f0eff */
[-C--:B------:R-:W-:Y:S01]  /*a2a0*/  IADD3 R56, P6, R56, R122.reuse, RZ ;  /* 0x0000007a38387210 */ /* 0x080fe20007fde0ff */
[----:B------:R-:W5:Y:S01]  /*a2b0*/  LDS.128 R24, [R233] ;  /* 0x00000000e9187984 */ /* 0x000f620000000c00 */
[-C--:B------:R-:W-:Y:S02]  /*a2c0*/  LEA.HI.X.SX32 R55, R55, R123.reuse, 0x1, P5 ;  /* 0x0000007b37377211 */ /* 0x080fe400028f0eff */
[----:B------:R-:W-:Y:S01]  /*a2d0*/  IADD3 R60, P5, R60, R122, RZ ;  /* 0x0000007a3c3c7210 */ /* 0x000fe20007fbe0ff */
[----:B------:R-:W3:Y:S01]  /*a2e0*/  LDS.128 R28, [R232] ;  /* 0x00000000e81c7984 */ /* 0x000ee20000000c00 */
[----:B------:R-:W-:-:S02]  /*a2f0*/  LEA.HI.X.SX32 R53, R53, R123, 0x1, P4 ;  /* 0x0000007b35357211 */ /* 0x000fc400020f0eff */
[-C--:B------:R-:W-:Y:S01]  /*a300*/  IADD3 R58, P4, R58, R122.reuse, RZ ;  /* 0x0000007a3a3a7210 */ /* 0x080fe20007f9e0ff */
[----:B------:R-:W4:Y:S01]  /*a310*/  LDS.128 R32, [R201] ;  /* 0x00000000c9207984 */ /* 0x000f220000000c00 */
[-C--:B------:R-:W-:Y:S02]  /*a320*/  LEA.HI.X.SX32 R57, R57, R123.reuse, 0x1, P6 ;  /* 0x0000007b39397211 */ /* 0x080fe400030f0eff */
[-C--:B------:R-:W-:Y:S01]  /*a330*/  IADD3 R62, P6, R62, R122.reuse, RZ ;  /* 0x0000007a3e3e7210 */ /* 0x080fe20007fde0ff */
[----:B------:R-:W-:Y:S01]  /*a340*/  STG.E.U16 [R222.64], R17 ;  /* 0x00000011de007986 */ /* 0x000fe2000c101504 */
[-C--:B------:R-:W-:Y:S02]  /*a350*/  LEA.HI.X.SX32 R61, R61, R123.reuse, 0x1, P5 ;  /* 0x0000007b3d3d7211 */ /* 0x080fe400028f0eff */
[----:B------:R-:W-:Y:S02]  /*a360*/  IADD3 R66, P5, R66, R122, RZ ;  /* 0x0000007a42427210 */ /* 0x000fe40007fbe0ff */
[----:B------:R-:W-:-:S02]  /*a370*/  LEA.HI.X.SX32 R59, R59, R123, 0x1, P4 ;  /* 0x0000007b3b3b7211 */ /* 0x000fc400020f0eff */
[-C--:B------:R-:W-:Y:S02]  /*a380*/  IADD3 R64, P4, R64, R122.reuse, RZ ;  /* 0x0000007a40407210 */ /* 0x080fe40007f9e0ff */
[-C--:B------:R-:W-:Y:S02]  /*a390*/  LEA.HI.X.SX32 R63, R63, R123.reuse, 0x1, P6 ;  /* 0x0000007b3f3f7211 */ /* 0x080fe400030f0eff */
[-C--:B------:R-:W-:Y:S02]  /*a3a0*/  IADD3 R68, P6, R68, R122.reuse, RZ ;  /* 0x0000007a44447210 */ /* 0x080fe40007fde0ff */
[----:B0-----:R-:W-:Y:S02]  /*a3b0*/  PRMT R4, R17, 0x7632, R4 ;  /* 0x0000763211047816 */ /* 0x001fe40000000004 */
[----:B------:R-:W-:Y:S02]  /*a3c0*/  LEA.HI.X.SX32 R67, R67, R123, 0x1, P5 ;  /* 0x0000007b43437211 */ /* 0x000fe400028f0eff */
[----:B------:R-:W-:Y:S01]  /*a3d0*/  IADD3 R72, P5, R72, R122, RZ ;  /* 0x0000007a48487210 */ /* 0x000fe20007fbe0ff */
[----:B------:R0:W-:Y:S01]  /*a3e0*/  STG.E.U16 [R224.64], R4 ;  /* 0x00000004e0007986 */ /* 0x0001e2000c101504 */
[----:B-1----:R-:W-:-:S02]  /*a3f0*/  PRMT R16, R13, 0x7632, R16 ;  /* 0x000076320d107816 */ /* 0x002fc40000000010 */
[-C--:B------:R-:W-:Y:S01]  /*a400*/  LEA.HI.X.SX32 R65, R65, R123.reuse, 0x1, P4 ;  /* 0x0000007b41417211 */ /* 0x080fe200020f0eff */
[----:B------:R-:W-:Y:S01]  /*a410*/  STG.E.U16 [R226.64], R13 ;  /* 0x0000000de2007986 */ /* 0x000fe2000c101504 */
[-C--:B------:R-:W-:Y:S02]  /*a420*/  IADD3 R70, P4, R70, R122.reuse, RZ ;  /* 0x0000007a46467210 */ /* 0x080fe40007f9e0ff */
[-C--:B------:R-:W-:Y:S01]  /*a430*/  LEA.HI.X.SX32 R69, R69, R123.reuse, 0x1, P6 ;  /* 0x0000007b45457211 */ /* 0x080fe200030f0eff */
[----:B------:R-:W-:Y:S01]  /*a440*/  STG.E.U16 [R228.64], R16 ;  /* 0x00000010e4007986 */ /* 0x000fe2000c101504 */
[----:B--2---:R-:W-:Y:S02]  /*a450*/  PRMT R9, R10, 0x7632, R9 ;  /* 0x000076320a097816 */ /* 0x004fe40000000009 */
[----:B------:R-:W-:Y:S01]  /*a460*/  IADD3 R74, P6, R74, R122, RZ ;  /* 0x0000007a4a4a7210 */ /* 0x000fe20007fde0ff */
[----:B------:R-:W-:Y:S01]  /*a470*/  STG.E.U16 [R230.64], R10 ;  /* 0x0000000ae6007986 */ /* 0x000fe2000c101504 */
[----:B------:R-:W-:-:S02]  /*a480*/  LEA.HI.X.SX32 R73, R73, R123, 0x1, P5 ;  /* 0x0000007b49497211 */ /* 0x000fc400028f0eff */
[----:B---3--:R-:W-:Y:S01]  /*a490*/  PRMT R5, R6, 0x7632, R5 ;  /* 0x0000763206057816 */ /* 0x008fe20000000005 */
[----:B------:R1:W-:Y:S01]  /*a4a0*/  STG.E.U16 [R126.64], R9 ;  /* 0x000000097e007986 */ /* 0x0003e2000c101504 */
[-C--:B------:R-:W-:Y:S02]  /*a4b0*/  IADD3 R78, P5, R78, R122.reuse, RZ ;  /* 0x0000007a4e4e7210 */ /* 0x080fe40007fbe0ff */
[-C--:B------:R-:W-:Y:S01]  /*a4c0*/  LEA.HI.X.SX32 R71, R71, R123.reuse, 0x1, P4 ;  /* 0x0000007b47477211 */ /* 0x080fe200020f0eff */
[----:B------:R-:W-:Y:S01]  /*a4d0*/  STG.E.U16 [R128.64], R6 ;  /* 0x0000000680007986 */ /* 0x000fe2000c101504 */
[----:B0-----:R-:W-:Y:S02]  /*a4e0*/  PRMT R4, R18, 0x7632, R4 ;  /* 0x0000763212047816 */ /* 0x001fe40000000004 */
[----:B------:R-:W-:Y:S01]  /*a4f0*/  IADD3 R76, P4, R76, R122, RZ ;  /* 0x0000007a4c4c7210 */ /* 0x000fe20007f9e0ff */
[----:B------:R0:W-:Y:S01]  /*a500*/  STG.E.U16 [R124.64], R5 ;  /* 0x000000057c007986 */ /* 0x0001e2000c101504 */
[----:B------:R-:W-:-:S02]  /*a510*/  LEA.HI.X.SX32 R75, R75, R123, 0x1, P6 ;  /* 0x0000007b4b4b7211 */ /* 0x000fc400030f0eff */
[-C--:B------:R-:W-:Y:S01]  /*a520*/  IADD3 R80, P6, R80, R122.reuse, RZ ;  /* 0x0000007a50507210 */ /* 0x080fe20007fde0ff */
[----:B------:R-:W-:Y:S01]  /*a530*/  STG.E.U16 [R36.64], R18 ;  /* 0x0000001224007986 */ /* 0x000fe2000c101504 */
[----:B------:R-:W-:Y:S02]  /*a540*/  PRMT R8, R14, 0x7632, R8 ;  /* 0x000076320e087816 */ /* 0x000fe40000000008 */
[-C--:B------:R-:W-:Y:S01]  /*a550*/  LEA.HI.X.SX32 R79, R79, R123.reuse, 0x1, P5 ;  /* 0x0000007b4f4f7211 */ /* 0x080fe200028f0eff */
[----:B------:R2:W-:Y:S01]  /*a560*/  STG.E.U16 [R38.64], R4 ;  /* 0x0000000426007986 */ /* 0x0005e2000c101504 */
[----:B------:R-:W-:Y:S02]  /*a570*/  IADD3 R84, P5, R84, R122, RZ ;  /* 0x0000007a54547210 */ /* 0x000fe40007fbe0ff */
[----:B-1----:R-:W-:Y:S01]  /*a580*/  PRMT R9, R11, 0x7632, R9 ;  /* 0x000076320b097816 */ /* 0x002fe20000000009 */
[----:B------:R-:W-:Y:S01]  /*a590*/  STG.E.U16 [R40.64], R14 ;  /* 0x0000000e28007986 */ /* 0x000fe2000c101504 */
[----:B------:R-:W-:-:S02]  /*a5a0*/  LEA.HI.X.SX32 R77, R77, R123, 0x1, P4 ;  /* 0x0000007b4d4d7211 */ /* 0x000fc400020f0eff */
[-C--:B------:R-:W-:Y:S01]  /*a5b0*/  IADD3 R82, P4, R82, R122.reuse, RZ ;  /* 0x0000007a52527210 */ /* 0x080fe20007f9e0ff */
[----:B------:R4:W-:Y:S01]  /*a5c0*/  STG.E.U16 [R42.64], R8 ;  /* 0x000000082a007986 */ /* 0x0009e2000c101504 */
[-C--:B------:R-:W-:Y:S02]  /*a5d0*/  LEA.HI.X.SX32 R81, R81, R123.reuse, 0x1, P6 ;  /* 0x0000007b51517211 */ /* 0x080fe400030f0eff */
[----:B0-----:R-:W-:Y:S01]  /*a5e0*/  PRMT R5, R7, 0x7632, R5 ;  /* 0x0000763207057816 */ /* 0x001fe20000000005 */
[----:B------:R-:W-:Y:S01]  /*a5f0*/  STG.E.U16 [R44.64], R11 ;  /* 0x0000000b2c007986 */ /* 0x000fe2000c101504 */
[----:B------:R-:W-:Y:S02]  /*a600*/  IADD3 R86, P6, R86, R122, RZ ;  /* 0x0000007a56567210 */ /* 0x000fe40007fde0ff */
[----:B------:R-:W-:Y:S01]  /*a610*/  LEA.HI.X.SX32 R85, R85, R123, 0x1, P5 ;  /* 0x0000007b55557211 */ /* 0x000fe200028f0eff */
[----:B------:R-:W-:Y:S01]  /*a620*/  STG.E.U16 [R46.64], R9 ;  /* 0x000000092e007986 */ /* 0x000fe2000c101504 */
[----:B------:R-:W-:-:S02]  /*a630*/  PRMT R6, R19, 0x7632, R6 ;  /* 0x0000763213067816 */ /* 0x000fc40000000006 */
[-C--:B------:R-:W-:Y:S01]  /*a640*/  IADD3 R90, P5, R90, R122.reuse, RZ ;  /* 0x0000007a5a5a7210 */ /* 0x080fe20007fbe0ff */
[----:B------:R5:W-:Y:S01]  /*a650*/  STG.E.U16 [R48.64], R7 ;  /* 0x0000000730007986 */ /* 0x000be2000c101504 */
[-C--:B------:R-:W-:Y:S02]  /*a660*/  LEA.HI.X.SX32 R83, R83, R123.reuse, 0x1, P4 ;  /* 0x0000007b53537211 */ /* 0x080fe400020f0eff */
[----:B--2---:R-:W-:Y:S01]  /*a670*/  PRMT R4, R15, 0x7632, R4 ;  /* 0x000076320f047816 */ /* 0x004fe20000000004 */
[----:B------:R0:W-:Y:S01]  /*a680*/  STG.E.U16 [R50.64], R5 ;  /* 0x0000000532007986 */ /* 0x0001e2000c101504 */
[-C--:B------:R-:W-:Y:S02]  /*a690*/  IADD3 R88, P4, R88, R122.reuse, RZ ;  /* 0x0000007a58587210 */ /* 0x080fe40007f9e0ff */
[----:B------:R-:W-:Y:S01]  /*a6a0*/  LEA.HI.X.SX32 R87, R87, R123, 0x1, P6 ;  /* 0x0000007b57577211 */ /* 0x000fe200030f0eff */
[----:B------:R-:W-:Y:S01]  /*a6b0*/  STG.E.U16 [R52.64], R19 ;  /* 0x0000001334007986 */ /* 0x000fe2000c101504 */
[----:B------:R-:W-:-:S02]  /*a6c0*/  IADD3 R92, P6, R92, R122, RZ ;  /* 0x0000007a5c5c7210 */ /* 0x000fc40007fde0ff */
[----:B----4-:R-:W-:Y:S01]  /*a6d0*/  PRMT R8, R20, 0x7632, R8 ;  /* 0x0000763214087816 */ /* 0x010fe20000000008 */
[----:B------:R-:W-:Y:S01]  /*a6e0*/  STG.E.U16 [R54.64], R6 ;  /* 0x0000000636007986 */ /* 0x000fe2000c101504 */
[-C--:B------:R-:W-:Y:S02]  /*a6f0*/  LEA.HI.X.SX32 R91, R91, R123.reuse, 0x1, P5 ;  /* 0x0000007b5b5b7211 */ /* 0x080fe400028f0eff */
[-C--:B------:R-:W-:Y:S01]  /*a700*/  IADD3 R96, P5, R96, R122.reuse, RZ ;  /* 0x0000007a60607210 */ /* 0x080fe20007fbe0ff */
[----:B------:R-:W-:Y:S01]  /*a710*/  STG.E.U16 [R56.64], R15 ;  /* 0x0000000f38007986 */ /* 0x000fe2000c101504 */
[----:B-----5:R-:W-:Y:S02]  /*a720*/  PRMT R7, R24, 0x7632, R7 ;  /* 0x0000763218077816 */ /* 0x020fe40000000007 */
[----:B------:R-:W-:Y:S01]  /*a730*/  LEA.HI.X.SX32 R89, R89, R123, 0x1, P4 ;  /* 0x0000007b59597211 */ /* 0x000fe200020f0eff */
[----:B------:R-:W-:Y:S01]  /*a740*/  STG.E.U16 [R58.64], R4 ;  /* 0x000000043a007986 */ /* 0x000fe2000c101504 */
[----:B------:R-:W-:-:S02]  /*a750*/  IADD3 R94, P4, R94, R122, RZ ;  /* 0x0000007a5e5e7210 */ /* 0x000fc40007f9e0ff */
[-C--:B------:R-:W-:Y:S01]  /*a760*/  LEA.HI.X.SX32 R93, R93, R123.reuse, 0x1, P6 ;  /* 0x0000007b5d5d7211 */ /* 0x080fe200030f0eff */
[----:B------:R-:W-:Y:S01]  /*a770*/  STG.E.U16 [R60.64], R20 ;  /* 0x000000143c007986 */ /* 0x000fe2000c101504 */
[----:B0-----:R-:W-:Y:S02]  /*a780*/  PRMT R5, R28, 0x7632, R5 ;  /* 0x000076321c057816 */ /* 0x001fe40000000005 */
[-C--:B------:R-:W-:Y:S01]  /*a790*/  IADD3 R98, P6, R98, R122.reuse, RZ ;  /* 0x0000007a62627210 */ /* 0x080fe20007fde0ff */
[----:B------:R0:W-:Y:S01]  /*a7a0*/  STG.E.U16 [R62.64], R8 ;  /* 0x000000083e007986 */ /* 0x0001e2000c101504 */
[----:B------:R-:W-:Y:S02]  /*a7b0*/  LEA.HI.X.SX32 R97, R97, R123, 0x1, P5 ;  /* 0x0000007b61617211 */ /* 0x000fe400028f0eff */
[----:B------:R-:W-:Y:S01]  /*a7c0*/  PRMT R37, R32, 0x7632, R37 ;  /* 0x0000763220257816 */ /* 0x000fe20000000025 */
[----:B------:R-:W-:Y:S01]  /*a7d0*/  STG.E.U16 [R64.64], R24 ;  /* 0x0000001840007986 */ /* 0x000fe2000c101504 */
[----:B------:R-:W-:-:S02]  /*a7e0*/  IADD3 R102, P5, R102, R122, RZ ;  /* 0x0000007a66667210 */ /* 0x000fc40007fbe0ff */
[-C--:B------:R-:W-:Y:S01]  /*a7f0*/  LEA.HI.X.SX32 R95, R95, R123.reuse, 0x1, P4 ;  /* 0x0000007b5f5f7211 */ /* 0x080fe200020f0eff */
[----:B------:R1:W-:Y:S01]  /*a800*/  STG.E.U16 [R66.64], R7 ;  /* 0x0000000742007986 */ /* 0x0003e2000c101504 */
[----:B------:R-:W-:Y:S02]  /*a810*/  PRMT R39, R21, 0x7632, R39 ;  /* 0x0000763215277816 */ /* 0x000fe40000000027 */
[-C--:B------:R-:W-:Y:S01]  /*a820*/  IADD3 R100, P4, R100, R122.reuse, RZ ;  /* 0x0000007a64647210 */ /* 0x080fe20007f9e0ff */
[----:B------:R-:W-:Y:S01]  /*a830*/  STG.E.U16 [R68.64], R28 ;  /* 0x0000001c44007986 */ /* 0x000fe2000c101504 */
[----:B------:R-:W-:Y:S01]  /*a840*/  LEA.HI.X.SX32 R99, R99, R123, 0x1, P6 ;  /* 0x0000007b63637211 */ /* 0x000fe200030f0eff */
[----:B0-----:R-:W-:Y:S01]  /*a850*/  IMAD.HI R8, R2, 0x4, RZ ;  /* 0x0000000402087827 */ /* 0x001fe200078e02ff */
[----:B------:R-:W-:Y:S01]  /*a860*/  IADD3 R104, P6, R251, R122, RZ ;  /* 0x0000007afb687210 */ /* 0x000fe20007fde0ff */
[----:B------:R0:W-:Y:S01]  /*a870*/  STG.E.U16 [R70.64], R5 ;  /* 0x0000000546007986 */ /* 0x0001e2000c101504 */
[----:B------:R-:W-:-:S02]  /*a880*/  PRMT R41, R25, 0x7632, R41 ;  /* 0x0000763219297816 */ /* 0x000fc40000000029 */
[-C--:B------:R-:W-:Y:S01]  /*a890*/  LEA.HI.X.SX32 R103, R103, R123.reuse, 0x1, P5 ;  /* 0x0000007b67677211 */ /* 0x080fe200028f0eff */
[----:B------:R-:W-:Y:S01]  /*a8a0*/  STG.E.U16 [R72.64], R32 ;  /* 0x0000002048007986 */ /* 0x000fe2000c101504 */
[-C--:B------:R-:W-:Y:S01]  /*a8b0*/  IADD3 R108, P5, R247, R122.reuse, RZ ;  /* 0x0000007af76c7210 */ /* 0x080fe20007fbe0ff */
[----:B-1----:R-:W-:Y:S01]  /*a8c0*/  FFMA R7, R185, 0.69314718246459960938, R200 ;  /* 0x3f317218b9077823 */ /* 0x002fe200000000c8 */
[----:B------:R-:W-:Y:S01]  /*a8d0*/  PRMT R43, R29, 0x7632, R43 ;  /* 0x000076321d2b7816 */ /* 0x000fe2000000002b */
[----:B------:R-:W-:Y:S01]  /*a8e0*/  STG.E.U16 [R74.64], R37 ;  /* 0x000000254a007986 */ /* 0x000fe2000c101504 */
[-C--:B------:R-:W-:Y:S02]  /*a8f0*/  LEA.HI.X.SX32 R101, R101, R123.reuse, 0x1, P4 ;  /* 0x0000007b65657211 */ /* 0x080fe400020f0eff */
[----:B------:R-:W-:Y:S01]  /*a900*/  IADD3 R106, P4, R249, R122, RZ ;  /* 0x0000007af96a7210 */ /* 0x000fe20007f9e0ff */
[----:B------:R-:W-:Y:S01]  /*a910*/  STG.E.U16 [R76.64], R21 ;  /* 0x000000154c007986 */ /* 0x000fe2000c101504 */
        /* <DEDUP_REMOVED lines=15> */
[----:B------:R-:W-:Y:S01]  /*aa10*/  IADD3 R116, P6, R239, R122, RZ ;  /* 0x0000007aef747210 */ /* 0x000fe20007fde0ff */
[----:B------:R-:W-:Y:S01]  /*aa20*/  IMAD R239, R119, 0xfe, RZ ;  /* 0x000000fe77ef7824 */ /* 0x000fe200078e02ff */
[----:B------:R-:W-:Y:S01]  /*aa30*/  PRMT R51, R30, 0x7632, R51 ;  /* 0x000076321e337816 */ /* 0x000fe20000000033 */
[----:B------:R-:W-:Y:S01]  /*aa40*/  STG.E.U16 [R88.64], R33 ;  /* 0x0000002158007986 */ /* 0x000fe2000c101504 */
[----:B------:R-:W-:-:S02]  /*aa50*/  LEA.HI.X.SX32 R115, R115, R123, 0x1, P5 ;  /* 0x0000007b73737211 */ /* 0x000fc400028f0eff */
[-C--:B------:R-:W-:Y:S01]  /*aa60*/  IADD3 R120, P5, R235, R122.reuse, RZ ;  /* 0x0000007aeb787210 */ /* 0x080fe20007fbe0ff */
[----:B------:R-:W-:Y:S01]  /*aa70*/  STG.E.U16 [R90.64], R45 ;  /* 0x0000002d5a007986 */ /* 0x000fe2000c101504 */
[----:B------:R-:W-:Y:S01]  /*aa80*/  PRMT R53, R34, 0x7632, R53 ;  /* 0x0000763222357816 */ /* 0x000fe20000000035 */
[----:B------:R-:W-:Y:S01]  /*aa90*/  IMAD R235, R119, 0x7d, RZ ;  /* 0x0000007d77eb7824 */ /* 0x000fe200078e02ff */
[-C--:B------:R-:W-:Y:S01]  /*aaa0*/  LEA.HI.X.SX32 R113, R113, R123.reuse, 0x1, P4 ;  /* 0x0000007b71717211 */ /* 0x080fe200020f0eff */
[----:B------:R-:W-:Y:S01]  /*aab0*/  STG.E.U16 [R92.64], R22 ;  /* 0x000000165c007986 */ /* 0x000fe2000c101504 */
[----:B------:R-:W-:Y:S02]  /*aac0*/  IADD3 R118, P4, R237, R122, RZ ;  /* 0x0000007aed767210 */ /* 0x000fe40007f9e0ff */
[----:B------:R-:W-:Y:S01]  /*aad0*/  PRMT R55, R23, 0x7632, R55 ;  /* 0x0000763217377816 */ /* 0x000fe20000000037 */
[----:B------:R-:W-:Y:S01]  /*aae0*/  STG.E.U16 [R94.64], R47 ;  /* 0x0000002f5e007986 */ /* 0x000fe2000c101504 */
[----:B------:R-:W-:-:S02]  /*aaf0*/  LEA.HI.X.SX32 R117, R117, R123, 0x1, P6 ;  /* 0x0000007b75757211 */ /* 0x000fc400030f0eff */
[----:B------:R-:W-:Y:S01]  /*ab00*/  IADD3 R122, P6, R239, R122, RZ ;  /* 0x0000007aef7a7210 */ /* 0x000fe20007fde0ff */
[----:B------:R-:W-:Y:S01]  /*ab10*/  STG.E.U16 [R96.64], R26 ;  /* 0x0000001a60007986 */ /* 0x000fe2000c101504 */
[----:B------:R-:W-:Y:S02]  /*ab20*/  LEA R237, R119, -R119, 0x7 ;  /* 0x8000007777ed7211 */ /* 0x000fe400078e38ff */
[----:B------:R-:W-:Y:S01]  /*ab30*/  PRMT R57, R27, 0x7632, R57 ;  /* 0x000076321b397816 */ /* 0x000fe20000000039 */
[----:B------:R-:W-:Y:S01]  /*ab40*/  STG.E.U16 [R98.64], R49 ;  /* 0x0000003162007986 */ /* 0x000fe2000c101504 */
[-C--:B------:R-:W-:Y:S02]  /*ab50*/  LEA.HI.X.SX32 R119, R235, R123.reuse, 0x1, P4 ;  /* 0x0000007beb777211 */ /* 0x080fe400020f0eff */
[----:B------:R-:W-:Y:S01]  /*ab60*/  PRMT R59, R31, 0x7632, R59 ;  /* 0x000076321f3b7816 */ /* 0x000fe2000000003b */
[----:B------:R-:W-:Y:S01]  /*ab70*/  STG.E.U16 [R100.64], R30 ;  /* 0x0000001e64007986 */ /* 0x000fe2000c101504 */
[----:B------:R-:W-:-:S02]  /*ab80*/  LEA.HI.X.SX32 R121, R121, R123, 0x1, P5 ;  /* 0x0000007b79797211 */ /* 0x000fc400028f0eff */
[----:B------:R-:W-:Y:S01]  /*ab90*/  LEA.HI.X.SX32 R123, R237, R123, 0x1, P6 ;  /* 0x0000007bed7b7211 */ /* 0x000fe200030f0eff */
[----:B------:R-:W-:Y:S01]  /*aba0*/  STG.E.U16 [R102.64], R51 ;  /* 0x0000003366007986 */ /* 0x000fe2000c101504 */
[----:B------:R-:W-:Y:S02]  /*abb0*/  PRMT R61, R35, 0x7632, R61 ;  /* 0x00007632233d7816 */ /* 0x000fe4000000003d */
[----:B0-----:R-:W-:Y:S01]  /*abc0*/  FSEL R5, R196, -INF , P3 ;  /* 0xff800000c4057808 */ /* 0x001fe20001800000 */
[----:B------:R-:W-:Y:S01]  /*abd0*/  STG.E.U16 [R104.64], R34 ;  /* 0x0000002268007986 */ /* 0x000fe2000c101504 */
[----:B------:R-:W-:Y:S02]  /*abe0*/  FSEL R4, R3, -INF , P1 ;  /* 0xff80000003047808 */ /* 0x000fe40000800000 */
[----:B------:R-:W-:Y:S01]  /*abf0*/  SHF.L.U32 R10, R205, 0x2, RZ ;  /* 0x00000002cd0a7819 */ /* 0x000fe200000006ff */
[----:B------:R-:W-:Y:S01]  /*ac00*/  STG.E.U16 [R106.64], R53 ;  /* 0x000000356a007986 */ /* 0x000fe2000c101504 */
[----:B------:R-:W-:Y:S01]  /*ac10*/  FFMA R6, R5, 0.69314718246459960938, R192 ;  /* 0x3f31721805067823 */ /* 0x000fe200000000c0 */
[----:B------:R-:W-:Y:S01]  /*ac20*/  SHF.L.U32 R3, R2, 0x2, RZ ;  /* 0x0000000202037819 */ /* 0x000fe200000006ff */
[----:B------:R-:W-:Y:S01]  /*ac30*/  FFMA R4, R4, 0.69314718246459960938, R197 ;  /* 0x3f31721804047823 */ /* 0x000fe200000000c5 */
[----:B------:R-:W-:Y:S01]  /*ac40*/  STG.E.U16 [R108.64], R23 ;  /* 0x000000176c007986 */ /* 0x000fe2000c101504 */
[----:B------:R-:W-:Y:S01]  /*ac50*/  FFMA R5, R193, 0.69314718246459960938, R184 ;  /* 0x3f317218c1057823 */ /* 0x000fe200000000b8 */
[----:B------:R-:W-:Y:S01]  /*ac60*/  IADD3 R2, P0, P1, R10, c[0x0][0x180], R3 ;  /* 0x000060000a027a10 */ /* 0x000fe2000791e003 */
[----:B------:R-:W-:Y:S01]  /*ac70*/  IMAD.HI R205, R205, 0x4, RZ ;  /* 0x00000004cdcd7827 */ /* 0x000fe200078e02ff */
[----:B------:R-:W-:Y:S04]  /*ac80*/  STG.E.U16 [R110.64], R55 ;  /* 0x000000376e007986 */ /* 0x000fe8000c101504 */
[----:B------:R-:W-:Y:S01]  /*ac90*/  STG.E.U16 [R112.64], R27 ;  /* 0x0000001b70007986 */ /* 0x000fe2000c101504 */
[----:B------:R-:W-:-:S03]  /*aca0*/  IADD3.X R3, R205, c[0x0][0x184], R8, P0, P1 ;  /* 0x00006100cd037a10 */ /* 0x000fc600007e2408 */
[----:B------:R-:W-:Y:S04]  /*acb0*/  STG.E.U16 [R114.64], R57 ;  /* 0x0000003972007986 */ /* 0x000fe8000c101504 */
[----:B------:R-:W-:Y:S04]  /*acc0*/  STG.E.U16 [R116.64], R31 ;  /* 0x0000001f74007986 */ /* 0x000fe8000c101504 */
[----:B------:R-:W-:Y:S04]  /*acd0*/  STG.E.U16 [R118.64], R59 ;  /* 0x0000003b76007986 */ /* 0x000fe8000c101504 */
[----:B------:R-:W-:Y:S04]  /*ace0*/  STG.E.U16 [R120.64], R35 ;  /* 0x0000002378007986 */ /* 0x000fe8000c101504 */
[----:B------:R-:W-:Y:S04]  /*acf0*/  STG.E.U16 [R122.64], R61 ;  /* 0x0000003d7a007986 */ /* 0x000fe8000c101504 */
[----:B------:R-:W-:Y:S06]  /*ad00*/  BAR.SYNC.DEFER_BLOCKING 0x0 ;  /* 0x0000000000007b1d */ /* 0x000fec0000010000 */
[----:B------:R-:W-:Y:S04]  /*ad10*/  STS.64 [R204], R6 ;  /* 0x00000006cc007388 */ /* 0x000fe80000000a00 */
[----:B------:R-:W-:Y:S04]  /*ad20*/  STS.64 [R204+0x200], R4 ;  /* 0x00020004cc007388 */ /* 0x000fe80000000a00 */
[----:B------:R-:W-:Y:S06]  /*ad30*/  BAR.SYNC.DEFER_BLOCKING 0x0 ;  /* 0x0000000000007b1d */ /* 0x000fec0000010000 */
[----:B------:R-:W0:Y:S04]  /*ad40*/  LDS R9, [R0] ;  /* 0x0000000000097984 */ /* 0x000e280000000800 */
[----:B0-----:R-:W-:Y:S01]  /*ad50*/  STG.E [R2.64], R9 ;  /* 0x0000000902007986 */ /* 0x001fe2000c101904 */
[----:B------:R-:W-:Y:S05]  /*ad60*/  EXIT ;  /* 0x000000000000794d */ /* 0x000fea0003800000 */
.L_x_2:
[----:B------:R-:W-:-:S00]  /*ad70*/  BRA `(.L_x_2) ;  /* 0xfffffff000007947 */ /* 0x000fc0000383ffff */
[----:B------:R-:W-:-:S00]  /*ad80*/  NOP ;  /* 0x0000000000007918 */ /* 0x000fc00000000000 */
[----:B------:R-:W-:-:S00]  /*ad90*/  NOP ;  /* 0x0000000000007918 */ /* 0x000fc00000000000 */
[----:B------:R-:W-:-:S00]  /*ada0*/  NOP ;  /* 0x0000000000007918 */ /* 0x000fc00000000000 */
[----:B------:R-:W-:-:S00]  /*adb0*/  NOP ;  /* 0x0000000000007918 */ /* 0x000fc00000000000 */
[----:B------:R-:W-:-:S00]  /*adc0*/  NOP ;  /* 0x0000000000007918 */ /* 0x000fc00000000000 */
[----:B------:R-:W-:-:S00]  /*add0*/  NOP ;  /* 0x0000000000007918 */ /* 0x000fc00000000000 */
[----:B------:R-:W-:-:S00]  /*ade0*/  NOP ;  /* 0x0000000000007918 */ /* 0x000fc00000000000 */
[----:B------:R-:W-:-:S00]  /*adf0*/  NOP ;  /* 0x0000000000007918 */ /* 0x000fc00000000000 */
.L_x_3:


//--------------------- .nv.global.init           --------------------------
	.section	.nv.global.init,"aw",@progbits
.nv.global.init:
	.type		_$_str,@object
	.size		_$_str,(.L_0 - _$_str)
_$_str:
        /*0000*/ 	.byte	0x5f, 0x5f, 0x43, 0x55, 0x44, 0x41, 0x5f, 0x46, 0x54, 0x5a, 0x00
.L_0:


//--------------------- .nv.shared.attn_fwd       --------------------------
	.section	.nv.shared.attn_fwd,"aw",@nobits
	.sectionflags	@""
	.align	16
